def matmul_kernel(
    a_ptr,
    b_ptr,
    c_ptr,
    M,
    N,
    K,
    stride_am,
    stride_ak,
    stride_bk,
    stride_bn,
    stride_cm,
    stride_cn,
    BLOCK_M: tl.constexpr,
    BLOCK_N: tl.constexpr,
    BLOCK_K: tl.constexpr,
    GROUP_M: tl.constexpr,
):
    pid = tl.program_id(axis=0)
    num_pid_m = tl.cdiv(M, BLOCK_M)
    num_pid_n = tl.cdiv(N, BLOCK_N)
    num_pid_in_group = GROUP_M * num_pid_n
    group_id = pid // num_pid_in_group
    first_pid_m = group_id * GROUP_M
    group_size_m = min(num_pid_m - first_pid_m, GROUP_M)
    pid_m = first_pid_m + ((pid % num_pid_in_group) % group_size_m)
    pid_n = (pid % num_pid_in_group) // group_size_m

    offs_am = (pid_m * BLOCK_M + tl.arange(0, BLOCK_M)) % M
    offs_bn = (pid_n * BLOCK_N + tl.arange(0, BLOCK_N)) % N
    offs_k = tl.arange(0, BLOCK_K)
    a_ptrs = a_ptr + offs_am[:, None] * stride_am + offs_k[None, :] * stride_ak
    b_ptrs = b_ptr + offs_k[:, None] * stride_bk + offs_bn[None, :] * stride_bn

    acc = tl.zeros((BLOCK_M, BLOCK_N), dtype=tl.float32)
    for kk in range(0, tl.cdiv(K, BLOCK_K)):
        a = tl.load(a_ptrs, mask=offs_k[None, :] < K - kk * BLOCK_K, other=0.0)
        b = tl.load(b_ptrs, mask=offs_k[:, None] < K - kk * BLOCK_K, other=0.0)
        acc = tl.dot(a, b, acc)
        a_ptrs += BLOCK_K * stride_ak
        b_ptrs += BLOCK_K * stride_bk

    c = acc.to(c_ptr.dtype.element_ty)
    offs_cm = pid_m * BLOCK_M + tl.arange(0, BLOCK_M)
    offs_cn = pid_n * BLOCK_N + tl.arange(0, BLOCK_N)
    c_ptrs = c_ptr + offs_cm[:, None] * stride_cm + offs_cn[None, :] * stride_cn
    mask = (offs_cm[:, None] < M) & (offs_cn[None, :] < N)
    tl.store(c_ptrs, c, mask=mask)

# config = {"BLOCK_K": 32, "BLOCK_M": 64, "BLOCK_N": 128, "GROUP_M": 8, "arch": "sm_80", "dtype": "fp32", "num_ctas": 1, "num_stages": 5, "num_warps": 4}
# arch = sm_80


// ===== COMPILED SASS (sm_80) =====

	.target	sm_80

	.elftype	@"ET_EXEC"


//--------------------- .note.nv.tkinfo           --------------------------
	.section	.note.nv.tkinfo,"",@"SHT_NOTE"
	.sectionflags	@"SHF_NOTE_NV_TKINFO"
	.tkinfo
        /*0018*/ 	.word	0x00000002
        /*0030*/ 	.string	""
        /*0030*/ 	.string	"ptxas"
        /*0030*/ 	.string	"Cuda compilation tools, release 13.0, V13.0.88"
        /*0030*/ 	.string	"Build cuda_13.0.r13.0/compiler.36424714_0"
        /*0030*/ 	.string	"-v  -suppress-debug-info  -lineinfo  -arch sm_80 "



//--------------------- .note.nv.cuinfo           --------------------------
	.section	.note.nv.cuinfo,"",@"SHT_NOTE"
	.sectionflags	@"SHF_NOTE_NV_CUINFO"
        /*0018*/ 	.short	0x0002
        /*001a*/ 	.short	0x0050
        /*001c*/ 	.short	0x0082
	.zero		2


//--------------------- .nv.info                  --------------------------
	.section	.nv.info,"",@"SHT_CUDA_INFO"
	.align	4


	//----- nvinfo : EIATTR_REGCOUNT
	.align		4
        /*0000*/ 	.byte	0x04, 0x2f
        /*0002*/ 	.short	(.L_1 - .L_0)
	.align		4
.L_0:
        /*0004*/ 	.word	index@(matmul_kernel)
        /*0008*/ 	.word	0x000000f6


	//----- nvinfo : EIATTR_FRAME_SIZE
	.align		4
.L_1:
        /*000c*/ 	.byte	0x04, 0x11
        /*000e*/ 	.short	(.L_3 - .L_2)
	.align		4
.L_2:
        /*0010*/ 	.word	index@(matmul_kernel)
        /*0014*/ 	.word	0x00000000


	//----- nvinfo : EIATTR_MIN_STACK_SIZE
	.align		4
.L_3:
        /*0018*/ 	.byte	0x04, 0x12
        /*001a*/ 	.short	(.L_5 - .L_4)
	.align		4
.L_4:
        /*001c*/ 	.word	index@(matmul_kernel)
        /*0020*/ 	.word	0x00000000
.L_5:


//--------------------- .nv.info.matmul_kernel    --------------------------
	.section	.nv.info.matmul_kernel,"",@"SHT_CUDA_INFO"
	.sectionflags	@""
	.align	4


	//----- nvinfo : EIATTR_CUDA_API_VERSION
	.align		4
        /*0000*/ 	.byte	0x04, 0x37
        /*0002*/ 	.short	(.L_7 - .L_6)
.L_6:
        /*0004*/ 	.word	0x00000082


	//----- nvinfo : EIATTR_SW2861232_WAR
	.align		4
.L_7:
        /*0008*/ 	.byte	0x01, 0x35
	.zero		2


	//----- nvinfo : EIATTR_PARAM_CBANK
	.align		4
        /*000c*/ 	.byte	0x04, 0x0a
        /*000e*/ 	.short	(.L_9 - .L_8)
	.align		4
.L_8:
        /*0010*/ 	.word	index@(.nv.constant0.matmul_kernel)
        /*0014*/ 	.short	0x0160
        /*0016*/ 	.short	0x0050


	//----- nvinfo : EIATTR_CBANK_PARAM_SIZE
	.align		4
.L_9:
        /*0018*/ 	.byte	0x03, 0x19
        /*001a*/ 	.short	0x0050


	//----- nvinfo : EIATTR_KPARAM_INFO
	.align		4
        /*001c*/ 	.byte	0x04, 0x17
        /*001e*/ 	.short	(.L_11 - .L_10)
.L_10:
        /*0020*/ 	.word	0x00000000
        /*0024*/ 	.short	0x000d
        /*0026*/ 	.short	0x0048
        /*0028*/ 	.byte	0x00, 0xf4, 0x21, 0x00


	//----- nvinfo : EIATTR_KPARAM_INFO
	.align		4
.L_11:
        /*002c*/ 	.byte	0x04, 0x17
        /*002e*/ 	.short	(.L_13 - .L_12)
.L_12:
        /*0030*/ 	.word	0x00000000
        /*0034*/ 	.short	0x000c
        /*0036*/ 	.short	0x0040
        /*0038*/ 	.byte	0x00, 0xf4, 0x21, 0x00


	//----- nvinfo : EIATTR_KPARAM_INFO
	.align		4
.L_13:
        /*003c*/ 	.byte	0x04, 0x17
        /*003e*/ 	.short	(.L_15 - .L_14)
.L_14:
        /*0040*/ 	.word	0x00000000
        /*0044*/ 	.short	0x000b
        /*0046*/ 	.short	0x0038
        /*0048*/ 	.byte	0x00, 0xf0, 0x11, 0x00


	//----- nvinfo : EIATTR_KPARAM_INFO
	.align		4
.L_15:
        /*004c*/ 	.byte	0x04, 0x17
        /*004e*/ 	.short	(.L_17 - .L_16)
.L_16:
        /*0050*/ 	.word	0x00000000
        /*0054*/ 	.short	0x000a
        /*0056*/ 	.short	0x0034
        /*0058*/ 	.byte	0x00, 0xf0, 0x11, 0x00


	//----- nvinfo : EIATTR_KPARAM_INFO
	.align		4
.L_17:
        /*005c*/ 	.byte	0x04, 0x17
        /*005e*/ 	.short	(.L_19 - .L_18)
.L_18:
        /*0060*/ 	.word	0x00000000
        /*0064*/ 	.short	0x0009
        /*0066*/ 	.short	0x0030
        /*0068*/ 	.byte	0x00, 0xf0, 0x11, 0x00


	//----- nvinfo : EIATTR_KPARAM_INFO
	.align		4
.L_19:
        /*006c*/ 	.byte	0x04, 0x17
        /*006e*/ 	.short	(.L_21 - .L_20)
.L_20:
        /*0070*/ 	.word	0x00000000
        /*0074*/ 	.short	0x0008
        /*0076*/ 	.short	0x002c
        /*0078*/ 	.byte	0x00, 0xf0, 0x11, 0x00


	//----- nvinfo : EIATTR_KPARAM_INFO
	.align		4
.L_21:
        /*007c*/ 	.byte	0x04, 0x17
        /*007e*/ 	.short	(.L_23 - .L_22)
.L_22:
        /*0080*/ 	.word	0x00000000
        /*0084*/ 	.short	0x0007
        /*0086*/ 	.short	0x0028
        /*0088*/ 	.byte	0x00, 0xf0, 0x11, 0x00


	//----- nvinfo : EIATTR_KPARAM_INFO
	.align		4
.L_23:
        /*008c*/ 	.byte	0x04, 0x17
        /*008e*/ 	.short	(.L_25 - .L_24)
.L_24:
        /*0090*/ 	.word	0x00000000
        /*0094*/ 	.short	0x0006
        /*0096*/ 	.short	0x0024
        /*0098*/ 	.byte	0x00, 0xf0, 0x11, 0x00


	//----- nvinfo : EIATTR_KPARAM_INFO
	.align		4
.L_25:
        /*009c*/ 	.byte	0x04, 0x17
        /*009e*/ 	.short	(.L_27 - .L_26)
.L_26:
        /*00a0*/ 	.word	0x00000000
        /*00a4*/ 	.short	0x0005
        /*00a6*/ 	.short	0x0020
        /*00a8*/ 	.byte	0x00, 0xf0, 0x11, 0x00


	//----- nvinfo : EIATTR_KPARAM_INFO
	.align		4
.L_27:
        /*00ac*/ 	.byte	0x04, 0x17
        /*00ae*/ 	.short	(.L_29 - .L_28)
.L_28:
        /*00b0*/ 	.word	0x00000000
        /*00b4*/ 	.short	0x0004
        /*00b6*/ 	.short	0x001c
        /*00b8*/ 	.byte	0x00, 0xf0, 0x11, 0x00


	//----- nvinfo : EIATTR_KPARAM_INFO
	.align		4
.L_29:
        /*00bc*/ 	.byte	0x04, 0x17
        /*00be*/ 	.short	(.L_31 - .L_30)
.L_30:
        /*00c0*/ 	.word	0x00000000
        /*00c4*/ 	.short	0x0003
        /*00c6*/ 	.short	0x0018
        /*00c8*/ 	.byte	0x00, 0xf0, 0x11, 0x00


	//----- nvinfo : EIATTR_KPARAM_INFO
	.align		4
.L_31:
        /*00cc*/ 	.byte	0x04, 0x17
        /*00ce*/ 	.short	(.L_33 - .L_32)
.L_32:
        /*00d0*/ 	.word	0x00000000
        /*00d4*/ 	.short	0x0002
        /*00d6*/ 	.short	0x0010
        /*00d8*/ 	.byte	0x00, 0xf4, 0x21, 0x00


	//----- nvinfo : EIATTR_KPARAM_INFO
	.align		4
.L_33:
        /*00dc*/ 	.byte	0x04, 0x17
        /*00de*/ 	.short	(.L_35 - .L_34)
.L_34:
        /*00e0*/ 	.word	0x00000000
        /*00e4*/ 	.short	0x0001
        /*00e6*/ 	.short	0x0008
        /*00e8*/ 	.byte	0x00, 0xf4, 0x21, 0x00


	//----- nvinfo : EIATTR_KPARAM_INFO
	.align		4
.L_35:
        /*00ec*/ 	.byte	0x04, 0x17
        /*00ee*/ 	.short	(.L_37 - .L_36)
.L_36:
        /*00f0*/ 	.word	0x00000000
        /*00f4*/ 	.short	0x0000
        /*00f6*/ 	.short	0x0000
        /*00f8*/ 	.byte	0x00, 0xf4, 0x21, 0x00


	//----- nvinfo : EIATTR_MAXREG_COUNT
	.align		4
.L_37:
        /*00fc*/ 	.byte	0x03, 0x1b
        /*00fe*/ 	.short	0x00ff


	//----- nvinfo : EIATTR_NUM_BARRIERS
	.align		4
        /*0100*/ 	.byte	0x02, 0x4c
        /*0102*/ 	.byte	0x01
	.zero		1


	//----- nvinfo : EIATTR_MERCURY_ISA_VERSION
	.align		4
        /*0104*/ 	.byte	0x03, 0x5f
        /*0106*/ 	.short	0x0000


	//----- nvinfo : EIATTR_EXIT_INSTR_OFFSETS
	.align		4
        /*0108*/ 	.byte	0x04, 0x1c
        /*010a*/ 	.short	(.L_39 - .L_38)


	//   ....[0]....
.L_38:
        /*010c*/ 	.word	0x00009cb0


	//   ....[1]....
        /*0110*/ 	.word	0x00009cd0


	//----- nvinfo : EIATTR_REQNTID
	.align		4
.L_39:
        /*0114*/ 	.byte	0x04, 0x10
        /*0116*/ 	.short	(.L_41 - .L_40)
.L_40:
        /*0118*/ 	.word	0x00000080
        /*011c*/ 	.word	0x00000001
        /*0120*/ 	.word	0x00000001
.L_41:


//--------------------- .nv.callgraph             --------------------------
	.section	.nv.callgraph,"",@"SHT_CUDA_CALLGRAPH"
	.align	4
	.sectionentsize	8
	.align		4
        /*0000*/ 	.word	0x00000000
	.align		4
        /*0004*/ 	.word	0xffffffff
	.align		4
        /*0008*/ 	.word	0x00000000
	.align		4
        /*000c*/ 	.word	0xfffffffe
	.align		4
        /*0010*/ 	.word	0x00000000
	.align		4
        /*0014*/ 	.word	0xfffffffd
	.align		4
        /*0018*/ 	.word	0x00000000
	.align		4
        /*001c*/ 	.word	0xfffffffc


//--------------------- .nv.rel.action            --------------------------
	.section	.nv.rel.action,"",@"SHT_CUDA_RELOCINFO"
	.align	8
	.sectionentsize	8
        /*0000*/ 	.byte	0x73, 0x00, 0x00, 0x00, 0x00, 0x00, 0x00, 0x00, 0x00, 0x00, 0x00, 0x11, 0x25, 0x00, 0x05, 0x36


//--------------------- .nv.constant0.matmul_kernel --------------------------
	.section	.nv.constant0.matmul_kernel,"a",@progbits
	.sectionflags	@""
	.align	4
.nv.constant0.matmul_kernel:
	.zero		432


//--------------------- .text.matmul_kernel       --------------------------
	.section	.text.matmul_kernel,"ax",@progbits
	.sectioninfo	@"SHI_REGISTERS=246"
	.align	128
        .global         matmul_kernel
        .type           matmul_kernel,@function
        .size           matmul_kernel,(.L_x_3 - matmul_kernel)
        .other          matmul_kernel,@"STO_CUDA_ENTRY STV_DEFAULT"
matmul_kernel:
.text.matmul_kernel:
[----:B------:R-:W-:Y:S02]  /*0000*/  IMAD.MOV.U32 R1, RZ, RZ, c[0x0][0x28] ;  /* 0x00000a00ff017624 */ /* 0x000fe400078e00ff */
[----:B------:R-:W-:Y:S01]  /*0010*/  IMAD.MOV.U32 R0, RZ, RZ, c[0x0][0x17c] ;  /* 0x00005f00ff007624 */ /* 0x000fe200078e00ff */
[----:B------:R-:W1:Y:S01]  /*0020*/  S2R R6, SR_CTAID.X ;  /* 0x0000000000067919 */ /* 0x000e620000002500 */
[----:B------:R-:W-:Y:S01]  /*0030*/  IMAD.MOV.U32 R69, RZ, RZ, c[0x0][0x188] ;  /* 0x00006200ff457624 */ /* 0x000fe200078e00ff */
[----:B------:R-:W-:Y:S01]  /*0040*/  ULDC.64 UR14, c[0x0][0x118] ;  /* 0x00004600000e7ab9 */ /* 0x000fe20000000a00 */
[----:B------:R-:W-:Y:S01]  /*0050*/  IMAD.MOV.U32 R221, RZ, RZ, c[0x0][0x18c] ;  /* 0x00006300ffdd7624 */ /* 0x000fe200078e00ff */
[----:B------:R-:W-:Y:S01]  /*0060*/  IADD3 R0, R0, 0x7f, RZ ;  /* 0x0000007f00007810 */ /* 0x000fe20007ffe0ff */
[----:B------:R-:W2:Y:S01]  /*0070*/  S2R R206, SR_TID.X ;  /* 0x0000000000ce7919 */ /* 0x000ea20000002100 */
[----:B------:R-:W-:Y:S01]  /*0080*/  ULDC UR6, c[0x0][0x180] ;  /* 0x0000600000067ab9 */ /* 0x000fe20000000800 */
[----:B------:R-:W-:Y:S01]  /*0090*/  IMAD.SHL.U32 R221, R221, 0x20, RZ ;  /* 0x00000020dddd7824 */ /* 0x000fe200078e00ff */
[----:B------:R-:W-:Y:S01]  /*00a0*/  SHF.R.S32.HI R3, RZ, 0x1f, R0 ;  /* 0x0000001fff037819 */ /* 0x000fe20000011400 */
[----:B------:R-:W-:Y:S01]  /*00b0*/  UIADD3 UR7, UR6, -0x20, URZ ;  /* 0xffffffe006077890 */ /* 0x000fe2000fffe03f */
[----:B------:R-:W-:Y:S01]  /*00c0*/  CS2R R104, SRZ ;  /* 0x0000000000687805 */ /* 0x000fe2000001ff00 */
[----:B------:R-:W-:Y:S01]  /*00d0*/  ULDC UR5, c[0x0][0x188] ;  /* 0x0000620000057ab9 */ /* 0x000fe20000000800 */
[----:B------:R-:W-:Y:S01]  /*00e0*/  LEA.HI R3, R3, R0, RZ, 0x7 ;  /* 0x0000000003037211 */ /* 0x000fe200078f38ff */
[----:B------:R-:W-:Y:S01]  /*00f0*/  USHF.L.U32 UR5, UR5, 0x5, URZ ;  /* 0x0000000505057899 */ /* 0x000fe2000800063f */
[----:B------:R-:W-:Y:S01]  /*0100*/  CS2R R106, SRZ ;  /* 0x00000000006a7805 */ /* 0x000fe2000001ff00 */
[----:B------:R-:W-:Y:S01]  /*0110*/  CS2R R120, SRZ ;  /* 0x0000000000787805 */ /* 0x000fe2000001ff00 */
[----:B------:R-:W-:Y:S01]  /*0120*/  SHF.R.S32.HI R3, RZ, 0x7, R3 ;  /* 0x00000007ff037819 */ /* 0x000fe20000011403 */
[----:B------:R-:W-:Y:S01]  /*0130*/  CS2R R122, SRZ ;  /* 0x00000000007a7805 */ /* 0x000fe2000001ff00 */
[----:B------:R-:W-:Y:S01]  /*0140*/  CS2R R124, SRZ ;  /* 0x00000000007c7805 */ /* 0x000fe2000001ff00 */
[----:B------:R-:W-:Y:S01]  /*0150*/  CS2R R126, SRZ ;  /* 0x00000000007e7805 */ /* 0x000fe2000001ff00 */
[----:B------:R-:W-:Y:S01]  /*0160*/  CS2R R116, SRZ ;  /* 0x0000000000747805 */ /* 0x000fe2000001ff00 */
[----:B------:R-:W-:Y:S01]  /*0170*/  IMAD.SHL.U32 R5, R3, 0x8, RZ ;  /* 0x0000000803057824 */ /* 0x000fe200078e00ff */
[----:B------:R-:W-:Y:S01]  /*0180*/  CS2R R118, SRZ ;  /* 0x0000000000767805 */ /* 0x000fe2000001ff00 */
[----:B------:R-:W-:Y:S01]  /*0190*/  CS2R R108, SRZ ;  /* 0x00000000006c7805 */ /* 0x000fe2000001ff00 */
[----:B-1----:R-:W-:Y:S01]  /*01a0*/  IABS R8, R6 ;  /* 0x0000000600087213 */ /* 0x002fe20000000000 */
[----:B------:R-:W-:Y:S01]  /*01b0*/  CS2R R110, SRZ ;  /* 0x00000000006e7805 */ /* 0x000fe2000001ff00 */
[----:B------:R-:W-:-:S02]  /*01c0*/  IABS R7, R5 ;  /* 0x0000000500077213 */ /* 0x000fc40000000000 */
[----:B------:R-:W-:Y:S01]  /*01d0*/  IABS R10, R5 ;  /* 0x00000005000a7213 */ /* 0x000fe20000000000 */
[C---:B--2---:R-:W-:Y:S01]  /*01e0*/  IMAD.SHL.U32 R208, R206.reuse, 0x400, RZ ;  /* 0x00000400ced07824 */ /* 0x044fe200078e00ff */
[----:B------:R-:W1:Y:S01]  /*01f0*/  I2F.RP R0, R7 ;  /* 0x0000000700007306 */ /* 0x000e620000209400 */
[C---:B------:R-:W-:Y:S01]  /*0200*/  LOP3.LUT R13, R206.reuse, 0x60, RZ, 0xc0, !PT ;  /* 0x00000060ce0d7812 */ /* 0x040fe200078ec0ff */
[----:B------:R-:W-:Y:S01]  /*0210*/  IMAD.SHL.U32 R207, R206, 0x20, RZ ;  /* 0x00000020cecf7824 */ /* 0x000fe200078e00ff */
[--C-:B------:R-:W-:Y:S02]  /*0220*/  SHF.R.S32.HI R220, RZ, 0x6, R206.reuse ;  /* 0x00000006ffdc7819 */ /* 0x100fe400000114ce */
[----:B------:R-:W2:Y:S01]  /*0230*/  R2UR UR12, R13 ;  /* 0x000000000d0c73c2 */ /* 0x000ea200000e0000 */
[----:B------:R-:W-:Y:S02]  /*0240*/  SHF.R.U32.HI R238, RZ, 0x6, R206 ;  /* 0x00000006ffee7819 */ /* 0x000fe400000116ce */
[----:B------:R-:W-:-:S02]  /*0250*/  SGXT R220, R220, 0x1 ;  /* 0x00000001dcdc781a */ /* 0x000fc40000000200 */
[----:B------:R-:W-:Y:S02]  /*0260*/  SGXT.U32 R238, R238, 0x1 ;  /* 0x00000001eeee781a */ /* 0x000fe40000000000 */
[----:B------:R-:W-:Y:S02]  /*0270*/  LOP3.LUT R222, R206, 0x1f, RZ, 0xc0, !PT ;  /* 0x0000001fcede7812 */ /* 0x000fe400078ec0ff */
[C---:B------:R-:W-:Y:S01]  /*0280*/  LOP3.LUT R236, R238.reuse, 0x4, RZ, 0xfc, !PT ;  /* 0x00000004eeec7812 */ /* 0x040fe200078efcff */
[C---:B------:R-:W-:Y:S01]  /*0290*/  IMAD R112, R238.reuse, c[0x0][0x188], RZ ;  /* 0x00006200ee707a24 */ /* 0x040fe200078e02ff */
[----:B-1----:R-:W1:Y:S01]  /*02a0*/  MUFU.RCP R0, R0 ;  /* 0x0000000000007308 */ /* 0x002e620000001000 */
[----:B------:R-:W-:Y:S01]  /*02b0*/  LOP3.LUT R234, R238, 0x8, RZ, 0xfc, !PT ;  /* 0x00000008eeea7812 */ /* 0x000fe200078efcff */
[----:B------:R-:W-:Y:S01]  /*02c0*/  IMAD R135, R222, c[0x0][0x18c], RZ ;  /* 0x00006300de877a24 */ /* 0x000fe200078e02ff */
[C---:B------:R-:W-:Y:S01]  /*02d0*/  LOP3.LUT R232, R238.reuse, 0xc, RZ, 0xfc, !PT ;  /* 0x0000000ceee87812 */ /* 0x040fe200078efcff */
[----:B------:R-:W-:Y:S01]  /*02e0*/  IMAD R113, R69, 0x2, R112 ;  /* 0x0000000245717824 */ /* 0x000fe200078e0270 */
[----:B------:R-:W-:-:S02]  /*02f0*/  LOP3.LUT R230, R238, 0x10, RZ, 0xfc, !PT ;  /* 0x00000010eee67812 */ /* 0x000fc400078efcff */
[C---:B------:R-:W-:Y:S01]  /*0300*/  LOP3.LUT R228, R238.reuse, 0x14, RZ, 0xfc, !PT ;  /* 0x00000014eee47812 */ /* 0x040fe200078efcff */
[C---:B------:R-:W-:Y:S01]  /*0310*/  IMAD R114, R69.reuse, 0x2, R113 ;  /* 0x0000000245727824 */ /* 0x040fe200078e0271 */
[C---:B------:R-:W-:Y:S02]  /*0320*/  LOP3.LUT R226, R238.reuse, 0x18, RZ, 0xfc, !PT ;  /* 0x00000018eee27812 */ /* 0x040fe400078efcff */
[C---:B------:R-:W-:Y:S01]  /*0330*/  LOP3.LUT R224, R238.reuse, 0x1c, RZ, 0xfc, !PT ;  /* 0x0000001ceee07812 */ /* 0x040fe200078efcff */
[C---:B------:R-:W-:Y:S01]  /*0340*/  IMAD R115, R69.reuse, 0x2, R114 ;  /* 0x0000000245737824 */ /* 0x040fe200078e0272 */
[C---:B------:R-:W-:Y:S01]  /*0350*/  LOP3.LUT R237, R238.reuse, 0x2, RZ, 0xfc, !PT ;  /* 0x00000002eeed7812 */ /* 0x040fe200078efcff */
[----:B--2---:R-:W-:Y:S01]  /*0360*/  USHF.R.U32.HI UR4, URZ, 0x1, UR12 ;  /* 0x000000013f047899 */ /* 0x004fe2000801160c */
[----:B------:R-:W-:Y:S01]  /*0370*/  LOP3.LUT R235, R238, 0x6, RZ, 0xfc, !PT ;  /* 0x00000006eeeb7812 */ /* 0x000fe200078efcff */
[C---:B------:R-:W-:Y:S01]  /*0380*/  IMAD R128, R69.reuse, 0x2, R115 ;  /* 0x0000000245807824 */ /* 0x040fe200078e0273 */
[----:B-1----:R-:W-:Y:S01]  /*0390*/  IADD3 R2, R0, 0xffffffe, RZ ;  /* 0x0ffffffe00027810 */ /* 0x002fe20007ffe0ff */
[----:B------:R-:W-:Y:S01]  /*03a0*/  IMAD.MOV R0, RZ, RZ, -R10 ;  /* 0x000000ffff007224 */ /* 0x000fe200078e0a0a */
[C---:B------:R-:W-:Y:S01]  /*03b0*/  LOP3.LUT R233, R238.reuse, 0xa, RZ, 0xfc, !PT ;  /* 0x0000000aeee97812 */ /* 0x040fe200078efcff */
[----:B------:R-:W-:Y:S01]  /*03c0*/  IMAD.MOV.U32 R10, RZ, RZ, 0x1f ;  /* 0x0000001fff0a7424 */ /* 0x000fe200078e00ff */
[----:B------:R1:W2:Y:S01]  /*03d0*/  F2I.FTZ.U32.TRUNC.NTZ R3, R2 ;  /* 0x0000000200037305 */ /* 0x0002a2000021f000 */
[----:B------:R-:W-:Y:S01]  /*03e0*/  IMAD R129, R69, 0x2, R128 ;  /* 0x0000000245817824 */ /* 0x000fe200078e0280 */
[----:B------:R-:W-:-:S02]  /*03f0*/  LOP3.LUT R231, R238, 0xe, RZ, 0xfc, !PT ;  /* 0x0000000eeee77812 */ /* 0x000fc400078efcff */
[C---:B------:R-:W-:Y:S01]  /*0400*/  LOP3.LUT R229, R238.reuse, 0x12, RZ, 0xfc, !PT ;  /* 0x00000012eee57812 */ /* 0x040fe200078efcff */
[C---:B------:R-:W-:Y:S01]  /*0410*/  IMAD R130, R69.reuse, 0x2, R129 ;  /* 0x0000000245827824 */ /* 0x040fe200078e0281 */
[C---:B------:R-:W-:Y:S02]  /*0420*/  LOP3.LUT R227, R238.reuse, 0x16, RZ, 0xfc, !PT ;  /* 0x00000016eee37812 */ /* 0x040fe400078efcff */
[C---:B------:R-:W-:Y:S01]  /*0430*/  LOP3.LUT R225, R238.reuse, 0x1a, RZ, 0xfc, !PT ;  /* 0x0000001aeee17812 */ /* 0x040fe200078efcff */
[----:B-1----:R-:W-:Y:S01]  /*0440*/  IMAD.MOV.U32 R2, RZ, RZ, RZ ;  /* 0x000000ffff027224 */ /* 0x002fe200078e00ff */
[----:B------:R-:W-:Y:S01]  /*0450*/  LOP3.LUT R223, R238, 0x1e, RZ, 0xfc, !PT ;  /* 0x0000001eeedf7812 */ /* 0x000fe200078efcff */
[----:B------:R-:W-:Y:S01]  /*0460*/  IMAD R131, R69, 0x2, R130 ;  /* 0x0000000245837824 */ /* 0x000fe200078e0282 */
[----:B------:R-:W-:-:S03]  /*0470*/  LOP3.LUT R239, R206, 0x7f, RZ, 0xc0, !PT ;  /* 0x0000007fceef7812 */ /* 0x000fc600078ec0ff */
[C---:B------:R-:W-:Y:S02]  /*0480*/  IMAD R132, R69.reuse, 0x2, R131 ;  /* 0x0000000245847824 */ /* 0x040fe400078e0283 */
[--C-:B--2---:R-:W-:Y:S02]  /*0490*/  IMAD.MOV R4, RZ, RZ, -R3.reuse ;  /* 0x000000ffff047224 */ /* 0x104fe400078e0a03 */
[----:B------:R-:W-:Y:S02]  /*04a0*/  IMAD R133, R69, 0x2, R132 ;  /* 0x0000000245857824 */ /* 0x000fe400078e0284 */
[----:B------:R-:W-:Y:S02]  /*04b0*/  IMAD R9, R4, R7, RZ ;  /* 0x0000000704097224 */ /* 0x000fe400078e02ff */
[----:B------:R-:W-:Y:S01]  /*04c0*/  IMAD.MOV.U32 R4, RZ, RZ, R8 ;  /* 0x000000ffff047224 */ /* 0x000fe200078e0008 */
[----:B------:R-:W-:Y:S01]  /*04d0*/  IABS R8, c[0x0][0x17c] ;  /* 0x00005f0000087a13 */ /* 0x000fe20000000000 */
[----:B------:R-:W-:-:S04]  /*04e0*/  IMAD.HI.U32 R3, R3, R9, R2 ;  /* 0x0000000903037227 */ /* 0x000fc800078e0002 */
[----:B------:R-:W-:Y:S02]  /*04f0*/  IMAD R134, R69, 0x2, R133 ;  /* 0x0000000245867824 */ /* 0x000fe400078e0285 */
[----:B------:R-:W-:-:S04]  /*0500*/  IMAD.HI.U32 R3, R3, R4, RZ ;  /* 0x0000000403037227 */ /* 0x000fc800078e00ff */
[----:B------:R-:W-:Y:S02]  /*0510*/  IMAD R0, R3, R0, R4 ;  /* 0x0000000003007224 */ /* 0x000fe400078e0204 */
[----:B------:R-:W-:Y:S02]  /*0520*/  IMAD R136, R69, 0x2, R134 ;  /* 0x0000000245887824 */ /* 0x000fe400078e0286 */
[----:B------:R-:W-:Y:S01]  /*0530*/  IMAD.SHL.U32 R218, R239, 0x4, RZ ;  /* 0x00000004efda7824 */ /* 0x000fe200078e00ff */
[----:B------:R-:W-:-:S04]  /*0540*/  ISETP.GT.U32.AND P1, PT, R7, R0, PT ;  /* 0x000000000700720c */ /* 0x000fc80003f24070 */
[----:B------:R-:W-:Y:S01]  /*0550*/  LOP3.LUT R218, R218, UR4, RZ, 0x3c, !PT ;  /* 0x00000004dada7c12 */ /* 0x000fe2000f8e3cff */
[----:B------:R-:W-:-:S03]  /*0560*/  UIADD3 UR4, UR6, -0x40, URZ ;  /* 0xffffffc006047890 */ /* 0x000fc6000fffe03f */
[----:B------:R-:W-:-:S05]  /*0570*/  LOP3.LUT R217, R218, 0x40, RZ, 0x3c, !PT ;  /* 0x00000040dad97812 */ /* 0x000fca00078e3cff */
[----:B------:R-:W-:Y:S01]  /*0580*/  @!P1 IMAD.IADD R0, R0, 0x1, -R7 ;  /* 0x0000000100009824 */ /* 0x000fe200078e0a07 */
[----:B------:R-:W-:Y:S02]  /*0590*/  @!P1 IADD3 R3, R3, 0x1, RZ ;  /* 0x0000000103039810 */ /* 0x000fe40007ffe0ff */
[----:B------:R-:W-:Y:S02]  /*05a0*/  ISETP.NE.AND P1, PT, R5, RZ, PT ;  /* 0x000000ff0500720c */ /* 0x000fe40003f25270 */
[----:B------:R-:W-:Y:S02]  /*05b0*/  ISETP.GE.U32.AND P0, PT, R0, R7, PT ;  /* 0x000000070000720c */ /* 0x000fe40003f06070 */
[----:B------:R-:W-:-:S04]  /*05c0*/  LOP3.LUT R0, R6, R5, RZ, 0x3c, !PT ;  /* 0x0000000506007212 */ /* 0x000fc800078e3cff */
[----:B------:R-:W-:Y:S01]  /*05d0*/  ISETP.GE.AND P2, PT, R0, RZ, PT ;  /* 0x000000ff0000720c */ /* 0x000fe20003f46270 */
[----:B------:R-:W-:-:S05]  /*05e0*/  IMAD.MOV.U32 R0, RZ, RZ, c[0x0][0x178] ;  /* 0x00005e00ff007624 */ /* 0x000fca00078e00ff */
[----:B------:R-:W-:Y:S02]  /*05f0*/  IADD3 R0, R0, 0x3f, RZ ;  /* 0x0000003f00007810 */ /* 0x000fe40007ffe0ff */
[----:B------:R-:W-:-:S05]  /*0600*/  @P0 IADD3 R3, R3, 0x1, RZ ;  /* 0x0000000103030810 */ /* 0x000fca0007ffe0ff */
[----:B------:R-:W-:Y:S01]  /*0610*/  IMAD.MOV.U32 R2, RZ, RZ, R3 ;  /* 0x000000ffff027224 */ /* 0x000fe200078e0003 */
[----:B------:R-:W-:-:S03]  /*0620*/  SHF.R.S32.HI R3, RZ, 0x1f, R0 ;  /* 0x0000001fff037819 */ /* 0x000fc60000011400 */
[----:B------:R-:W-:Y:S01]  /*0630*/  @!P2 IMAD.MOV R2, RZ, RZ, -R2 ;  /* 0x000000ffff02a224 */ /* 0x000fe200078e0a02 */
[----:B------:R-:W-:Y:S02]  /*0640*/  @!P1 LOP3.LUT R2, RZ, R5, RZ, 0x33, !PT ;  /* 0x00000005ff029212 */ /* 0x000fe400078e33ff */
[----:B------:R-:W-:-:S03]  /*0650*/  LEA.HI R3, R3, R0, RZ, 0x6 ;  /* 0x0000000003037211 */ /* 0x000fc600078f30ff */
[----:B------:R-:W-:Y:S02]  /*0660*/  IMAD.SHL.U32 R202, R2, 0x8, RZ ;  /* 0x0000000802ca7824 */ /* 0x000fe400078e00ff */
[----:B------:R-:W-:-:S03]  /*0670*/  IMAD.MOV R2, RZ, RZ, -R2 ;  /* 0x000000ffff027224 */ /* 0x000fc600078e0a02 */
[----:B------:R-:W-:Y:S01]  /*0680*/  LEA.HI.SX32 R3, R3, -R202, 0x1a ;  /* 0x800000ca03037211 */ /* 0x000fe200078fd2ff */
[----:B------:R-:W-:Y:S02]  /*0690*/  IMAD R15, R5, R2, R6 ;  /* 0x00000002050f7224 */ /* 0x000fe400078e0206 */
[----:B------:R-:W-:Y:S01]  /*06a0*/  IMAD.MOV.U32 R2, RZ, RZ, RZ ;  /* 0x000000ffff027224 */ /* 0x000fe200078e00ff */
[----:B------:R-:W-:-:S04]  /*06b0*/  IMNMX R12, R3, 0x8, PT ;  /* 0x00000008030c7817 */ /* 0x000fc80003800200 */
[-C--:B------:R-:W-:Y:S02]  /*06c0*/  IABS R11, R12.reuse ;  /* 0x0000000c000b7213 */ /* 0x080fe40000000000 */
[----:B------:R-:W-:Y:S02]  /*06d0*/  IABS R5, R12 ;  /* 0x0000000c00057213 */ /* 0x000fe40000000000 */
[----:B------:R-:W1:Y:S08]  /*06e0*/  I2F.RP R0, R11 ;  /* 0x0000000b00007306 */ /* 0x000e700000209400 */
[----:B-1----:R-:W1:Y:S02]  /*06f0*/  MUFU.RCP R0, R0 ;  /* 0x0000000000007308 */ /* 0x002e640000001000 */
[----:B-1----:R-:W-:-:S02]  /*0700*/  IADD3 R3, R0, 0xffffffe, RZ ;  /* 0x0ffffffe00037810 */ /* 0x002fc40007ffe0ff */
[----:B------:R-:W-:-:S04]  /*0710*/  IABS R0, R15 ;  /* 0x0000000f00007213 */ /* 0x000fc80000000000 */
[----:B------:R-:W1:Y:S02]  /*0720*/  F2I.FTZ.U32.TRUNC.NTZ R3, R3 ;  /* 0x0000000300037305 */ /* 0x000e64000021f000 */
[----:B-1----:R-:W-:-:S04]  /*0730*/  IMAD.MOV R4, RZ, RZ, -R3 ;  /* 0x000000ffff047224 */ /* 0x002fc800078e0a03 */
[----:B------:R-:W-:Y:S02]  /*0740*/  IMAD R7, R4, R11, RZ ;  /* 0x0000000b04077224 */ /* 0x000fe400078e02ff */
[----:B------:R-:W-:Y:S02]  /*0750*/  IMAD.MOV.U32 R4, RZ, RZ, R8 ;  /* 0x000000ffff047224 */ /* 0x000fe400078e0008 */
[----:B------:R-:W-:Y:S01]  /*0760*/  IMAD.HI.U32 R2, R3, R7, R2 ;  /* 0x0000000703027227 */ /* 0x000fe200078e0002 */
[----:B------:R-:W-:Y:S01]  /*0770*/  IABS R3, c[0x0][0x178] ;  /* 0x00005e0000037a13 */ /* 0x000fe20000000000 */
[----:B------:R-:W1:Y:S02]  /*0780*/  I2F.RP R7, R4 ;  /* 0x0000000400077306 */ /* 0x000e640000209400 */
[----:B------:R-:W-:Y:S02]  /*0790*/  IMAD.MOV R8, RZ, RZ, -R5 ;  /* 0x000000ffff087224 */ /* 0x000fe400078e0a05 */
[----:B------:R-:W-:Y:S01]  /*07a0*/  IMAD.HI.U32 R5, R2, R0, RZ ;  /* 0x0000000002057227 */ /* 0x000fe200078e00ff */
[----:B------:R-:W-:-:S03]  /*07b0*/  LOP3.LUT R2, R15, R12, RZ, 0x3c, !PT ;  /* 0x0000000c0f027212 */ /* 0x000fc600078e3cff */
[----:B------:R-:W-:Y:S01]  /*07c0*/  IMAD R0, R5, R8, R0 ;  /* 0x0000000805007224 */ /* 0x000fe200078e0200 */
[----:B------:R-:W2:Y:S01]  /*07d0*/  I2F.RP R6, R3 ;  /* 0x0000000300067306 */ /* 0x000ea20000209400 */
[----:B------:R-:W-:-:S03]  /*07e0*/  ISETP.GE.AND P3, PT, R2, RZ, PT ;  /* 0x000000ff0200720c */ /* 0x000fc60003f66270 */
[----:B------:R-:W-:-:S04]  /*07f0*/  ISETP.GT.U32.AND P1, PT, R11, R0, PT ;  /* 0x000000000b00720c */ /* 0x000fc80003f24070 */
[----:B-1----:R-:W1:Y:S08]  /*0800*/  MUFU.RCP R7, R7 ;  /* 0x0000000700077308 */ /* 0x002e700000001000 */
[----:B--2---:R-:W2:Y:S01]  /*0810*/  MUFU.RCP R6, R6 ;  /* 0x0000000600067308 */ /* 0x004ea20000001000 */
[----:B------:R-:W-:Y:S01]  /*0820*/  @!P1 IMAD.IADD R0, R0, 0x1, -R11 ;  /* 0x0000000100009824 */ /* 0x000fe200078e0a0b */
[----:B------:R-:W-:-:S02]  /*0830*/  @!P1 IADD3 R5, R5, 0x1, RZ ;  /* 0x0000000105059810 */ /* 0x000fc40007ffe0ff */
[----:B------:R-:W-:Y:S02]  /*0840*/  ISETP.NE.AND P1, PT, R12, RZ, PT ;  /* 0x000000ff0c00720c */ /* 0x000fe40003f25270 */
[----:B------:R-:W-:Y:S02]  /*0850*/  ISETP.GE.U32.AND P0, PT, R0, R11, PT ;  /* 0x0000000b0000720c */ /* 0x000fe40003f06070 */
[----:B-1----:R-:W-:Y:S02]  /*0860*/  IADD3 R8, R7, 0xffffffe, RZ ;  /* 0x0ffffffe07087810 */ /* 0x002fe40007ffe0ff */
[----:B------:R-:W-:Y:S02]  /*0870*/  LOP3.LUT R11, R206, 0x3f, RZ, 0xc0, !PT ;  /* 0x0000003fce0b7812 */ /* 0x000fe400078ec0ff */
[----:B------:R1:W3:Y:S01]  /*0880*/  F2I.FTZ.U32.TRUNC.NTZ R9, R8 ;  /* 0x0000000800097305 */ /* 0x0002e2000021f000 */
[----:B------:R-:W-:Y:S02]  /*0890*/  IADD3 R0, R10, c[0x0][0x180], RZ ;  /* 0x000060000a007a10 */ /* 0x000fe40007ffe0ff */
[----:B------:R-:W-:Y:S01]  /*08a0*/  IMAD.SHL.U32 R13, R11, 0x4, RZ ;  /* 0x000000040b0d7824 */ /* 0x000fe200078e00ff */
[----:B--2---:R-:W-:-:S02]  /*08b0*/  IADD3 R6, R6, 0xffffffe, RZ ;  /* 0x0ffffffe06067810 */ /* 0x004fc40007ffe0ff */
[----:B------:R-:W-:Y:S02]  /*08c0*/  ISETP.GT.AND P2, PT, R0, 0x1f, PT ;  /* 0x0000001f0000780c */ /* 0x000fe40003f44270 */
[----:B------:R-:W-:Y:S01]  /*08d0*/  @P0 IADD3 R5, R5, 0x1, RZ ;  /* 0x0000000105050810 */ /* 0x000fe20007ffe0ff */
[----:B------:R2:W4:Y:S01]  /*08e0*/  F2I.FTZ.U32.TRUNC.NTZ R7, R6 ;  /* 0x0000000600077305 */ /* 0x000522000021f000 */
[----:B------:R-:W-:Y:S01]  /*08f0*/  LOP3.LUT R220, R13, 0x120, R220, 0x78, !PT ;  /* 0x000001200ddc7812 */ /* 0x000fe200078e78dc */
[----:B-1----:R-:W-:Y:S01]  /*0900*/  IMAD.MOV.U32 R8, RZ, RZ, RZ ;  /* 0x000000ffff087224 */ /* 0x002fe200078e00ff */
[----:B------:R-:W-:Y:S01]  /*0910*/  ISETP.GE.AND P0, PT, R238, c[0x0][0x180], PT ;  /* 0x00006000ee007a0c */ /* 0x000fe20003f06270 */
[----:B------:R-:W-:Y:S01]  /*0920*/  IMAD.MOV.U32 R10, RZ, RZ, R5 ;  /* 0x000000ffff0a7224 */ /* 0x000fe200078e0005 */
[----:B------:R-:W-:Y:S01]  /*0930*/  SEL R2, RZ, 0x4, !P2 ;  /* 0x00000004ff027807 */ /* 0x000fe20005000000 */
[----:B---3--:R-:W-:Y:S01]  /*0940*/  IMAD.MOV R13, RZ, RZ, -R9 ;  /* 0x000000ffff0d7224 */ /* 0x008fe200078e0a09 */
[----:B------:R-:W-:Y:S01]  /*0950*/  LOP3.LUT R219, R220, 0x40, RZ, 0x3c, !PT ;  /* 0x00000040dcdb7812 */ /* 0x000fe200078e3cff */
[----:B------:R-:W-:Y:S01]  /*0960*/  @!P3 IMAD.MOV R10, RZ, RZ, -R10 ;  /* 0x000000ffff0ab224 */ /* 0x000fe200078e0a0a */
[----:B------:R-:W-:Y:S01]  /*0970*/  @!P1 LOP3.LUT R10, RZ, R12, RZ, 0x33, !PT ;  /* 0x0000000cff0a9212 */ /* 0x000fe200078e33ff */
[----:B------:R-:W-:Y:S01]  /*0980*/  IMAD R13, R13, R4, RZ ;  /* 0x000000040d0d7224 */ /* 0x000fe200078e02ff */
[----:B--2---:R-:W-:-:S02]  /*0990*/  SHF.R.U32.HI R6, RZ, 0x5, R206 ;  /* 0x00000005ff067819 */ /* 0x004fc400000116ce */
[----:B------:R-:W-:Y:S01]  /*09a0*/  SEL R5, R2, RZ, !P0 ;  /* 0x000000ff02057207 */ /* 0x000fe20004000000 */
[----:B------:R-:W-:Y:S01]  /*09b0*/  IMAD.SHL.U32 R201, R10, 0x80, RZ ;  /* 0x000000800ac97824 */ /* 0x000fe200078e00ff */
[----:B------:R-:W-:Y:S01]  /*09c0*/  SGXT.U32 R6, R6, 0x2 ;  /* 0x000000020606781a */ /* 0x000fe20000000000 */
[----:B----4-:R-:W-:Y:S01]  /*09d0*/  IMAD.MOV R14, RZ, RZ, -R7 ;  /* 0x000000ffff0e7224 */ /* 0x010fe200078e0a07 */
[----:B------:R-:W-:Y:S01]  /*09e0*/  ISETP.NE.U32.AND P0, PT, R5, RZ, PT ;  /* 0x000000ff0500720c */ /* 0x000fe20003f05070 */
[----:B------:R-:W-:Y:S01]  /*09f0*/  IMAD.HI.U32 R9, R9, R13, R8 ;  /* 0x0000000d09097227 */ /* 0x000fe200078e0008 */
[----:B------:R-:W-:-:S03]  /*0a00*/  LOP3.LUT R8, R201, R6, RZ, 0xfc, !PT ;  /* 0x00000006c9087212 */ /* 0x000fc600078efcff */
[----:B------:R-:W-:Y:S01]  /*0a10*/  IMAD R5, R14, R3, RZ ;  /* 0x000000030e057224 */ /* 0x000fe200078e02ff */
[C---:B------:R-:W-:Y:S01]  /*0a20*/  LOP3.LUT R17, R8.reuse, 0x4, RZ, 0xfc, !PT ;  /* 0x0000000408117812 */ /* 0x040fe200078efcff */
[----:B------:R-:W-:Y:S01]  /*0a30*/  IMAD.MOV.U32 R6, RZ, RZ, RZ ;  /* 0x000000ffff067224 */ /* 0x000fe200078e00ff */
[----:B------:R-:W-:Y:S02]  /*0a40*/  IABS R13, R8 ;  /* 0x00000008000d7213 */ /* 0x000fe40000000000 */
[C---:B------:R-:W-:Y:S01]  /*0a50*/  LOP3.LUT R18, R8.reuse, 0x8, RZ, 0xfc, !PT ;  /* 0x0000000808127812 */ /* 0x040fe200078efcff */
[----:B------:R-:W-:Y:S01]  /*0a60*/  IMAD.HI.U32 R6, R7, R5, R6 ;  /* 0x0000000507067227 */ /* 0x000fe200078e0006 */
[----:B------:R-:W-:Y:S02]  /*0a70*/  IABS R14, R17 ;  /* 0x00000011000e7213 */ /* 0x000fe40000000000 */
[----:B------:R-:W-:Y:S01]  /*0a80*/  IABS R16, R18 ;  /* 0x0000001200107213 */ /* 0x000fe20000000000 */
[----:B------:R-:W-:Y:S01]  /*0a90*/  IMAD.MOV R5, RZ, RZ, -R10 ;  /* 0x000000ffff057224 */ /* 0x000fe200078e0a0a */
[C---:B------:R-:W-:Y:S01]  /*0aa0*/  LOP3.LUT R26, R8.reuse, 0x7c, RZ, 0xfc, !PT ;  /* 0x0000007c081a7812 */ /* 0x040fe200078efcff */
[----:B------:R-:W-:Y:S01]  /*0ab0*/  IMAD.HI.U32 R7, R9, R13, RZ ;  /* 0x0000000d09077227 */ /* 0x000fe200078e00ff */
[----:B------:R-:W-:-:S02]  /*0ac0*/  LOP3.LUT R20, R8, 0xc, RZ, 0xfc, !PT ;  /* 0x0000000c08147812 */ /* 0x000fc400078efcff */
[----:B------:R-:W-:Y:S01]  /*0ad0*/  IABS R25, R26 ;  /* 0x0000001a00197213 */ /* 0x000fe20000000000 */
[----:B------:R-:W-:Y:S01]  /*0ae0*/  IMAD R5, R12, R5, R15 ;  /* 0x000000050c057224 */ /* 0x000fe200078e020f */
[----:B------:R-:W-:Y:S01]  /*0af0*/  ISETP.GE.AND P4, PT, R17, RZ, PT ;  /* 0x000000ff1100720c */ /* 0x000fe20003f86270 */
[C---:B------:R-:W-:Y:S01]  /*0b00*/  IMAD.HI.U32 R10, R9.reuse, R14, RZ ;  /* 0x0000000e090a7227 */ /* 0x040fe200078e00ff */
[----:B------:R-:W-:Y:S02]  /*0b10*/  IABS R17, R20 ;  /* 0x0000001400117213 */ /* 0x000fe40000000000 */
[----:B------:R-:W-:Y:S01]  /*0b20*/  LOP3.LUT R22, R8, 0x10, RZ, 0xfc, !PT ;  /* 0x0000001008167812 */ /* 0x000fe200078efcff */
[----:B------:R-:W-:Y:S01]  /*0b30*/  IMAD.IADD R202, R202, 0x1, R5 ;  /* 0x00000001caca7824 */ /* 0x000fe200078e0205 */
[----:B------:R-:W-:Y:S01]  /*0b40*/  LOP3.LUT R24, R8, 0x18, RZ, 0xfc, !PT ;  /* 0x0000001808187812 */ /* 0x000fe200078efcff */
[----:B------:R-:W-:Y:S01]  /*0b50*/  IMAD.MOV R5, RZ, RZ, -R7 ;  /* 0x000000ffff057224 */ /* 0x000fe200078e0a07 */
[----:B------:R-:W-:Y:S01]  /*0b60*/  IABS R19, R22 ;  /* 0x0000001600137213 */ /* 0x000fe20000000000 */
[----:B------:R-:W-:Y:S01]  /*0b70*/  IMAD.HI.U32 R7, R9, R16, RZ ;  /* 0x0000001009077227 */ /* 0x000fe200078e00ff */
[----:B------:R-:W-:-:S02]  /*0b80*/  IABS R23, R24 ;  /* 0x0000001800177213 */ /* 0x000fc40000000000 */
[C---:B------:R-:W-:Y:S01]  /*0b90*/  LOP3.LUT R28, R8.reuse, 0x58, RZ, 0xfc, !PT ;  /* 0x00000058081c7812 */ /* 0x040fe200078efcff */
[----:B------:R-:W-:Y:S01]  /*0ba0*/  IMAD.MOV R15, RZ, RZ, -R10 ;  /* 0x000000ffff0f7224 */ /* 0x000fe200078e0a0a */
[C---:B------:R-:W-:Y:S01]  /*0bb0*/  LOP3.LUT R30, R8.reuse, 0x5c, RZ, 0xfc, !PT ;  /* 0x0000005c081e7812 */ /* 0x040fe200078efcff */
[----:B------:R-:W-:Y:S01]  /*0bc0*/  IMAD.MOV R7, RZ, RZ, -R7 ;  /* 0x000000ffff077224 */ /* 0x000fe200078e0a07 */
[----:B------:R-:W-:Y:S01]  /*0bd0*/  IABS R55, R28 ;  /* 0x0000001c00377213 */ /* 0x000fe20000000000 */
[C---:B------:R-:W-:Y:S01]  /*0be0*/  IMAD.HI.U32 R12, R9.reuse, R25, RZ ;  /* 0x00000019090c7227 */ /* 0x040fe200078e00ff */
[----:B------:R-:W-:Y:S02]  /*0bf0*/  IABS R57, R30 ;  /* 0x0000001e00397213 */ /* 0x000fe40000000000 */
[----:B------:R-:W-:Y:S01]  /*0c00*/  LOP3.LUT R32, R8, 0x60, RZ, 0xfc, !PT ;  /* 0x0000006008207812 */ /* 0x000fe200078efcff */
[----:B------:R-:W-:Y:S01]  /*0c10*/  IMAD R5, R4, R5, R13 ;  /* 0x0000000504057224 */ /* 0x000fe200078e020d */
[----:B------:R-:W-:Y:S01]  /*0c20*/  LOP3.LUT R34, R8, 0x64, RZ, 0xfc, !PT ;  /* 0x0000006408227812 */ /* 0x000fe200078efcff */
[----:B------:R-:W-:Y:S01]  /*0c30*/  IMAD R13, R4, R15, R14 ;  /* 0x0000000f040d7224 */ /* 0x000fe200078e020e */
[----:B------:R-:W-:Y:S01]  /*0c40*/  LOP3.LUT R36, R8, 0x68, RZ, 0xfc, !PT ;  /* 0x0000006808247812 */ /* 0x000fe200078efcff */
[C---:B------:R-:W-:Y:S01]  /*0c50*/  IMAD R15, R4.reuse, R7, R16 ;  /* 0x00000007040f7224 */ /* 0x040fe200078e0210 */
[C---:B------:R-:W-:Y:S01]  /*0c60*/  ISETP.GT.U32.AND P2, PT, R4.reuse, R5, PT ;  /* 0x000000050400720c */ /* 0x040fe20003f44070 */
[----:B------:R-:W-:Y:S01]  /*0c70*/  IMAD.MOV R12, RZ, RZ, -R12 ;  /* 0x000000ffff0c7224 */ /* 0x000fe200078e0a0c */
[C---:B------:R-:W-:Y:S01]  /*0c80*/  ISETP.GT.U32.AND P3, PT, R4.reuse, R13, PT ;  /* 0x0000000d0400720c */ /* 0x040fe20003f64070 */
[----:B------:R-:W-:Y:S01]  /*0c90*/  IMAD.HI.U32 R7, R9, R17, RZ ;  /* 0x0000001109077227 */ /* 0x000fe200078e00ff */
[----:B------:R-:W-:-:S02]  /*0ca0*/  ISETP.GT.U32.AND P1, PT, R4, R15, PT ;  /* 0x0000000f0400720c */ /* 0x000fc40003f24070 */
[----:B------:R-:W-:Y:S01]  /*0cb0*/  LOP3.LUT R16, R8, 0x14, RZ, 0xfc, !PT ;  /* 0x0000001408107812 */ /* 0x000fe200078efcff */
[----:B------:R-:W-:Y:S01]  /*0cc0*/  IMAD R25, R4, R12, R25 ;  /* 0x0000000c04197224 */ /* 0x000fe200078e0219 */
[----:B------:R-:W-:Y:S01]  /*0cd0*/  LOP3.LUT R38, R8, 0x6c, RZ, 0xfc, !PT ;  /* 0x0000006c08267812 */ /* 0x000fe200078efcff */
[----:B------:R-:W-:Y:S01]  /*0ce0*/  IMAD.MOV R12, RZ, RZ, -R7 ;  /* 0x000000ffff0c7224 */ /* 0x000fe200078e0a07 */
[----:B------:R-:W-:Y:S01]  /*0cf0*/  IABS R21, R16 ;  /* 0x0000001000157213 */ /* 0x000fe20000000000 */
[----:B------:R-:W-:Y:S01]  /*0d00*/  IMAD.HI.U32 R10, R9, R19, RZ ;  /* 0x00000013090a7227 */ /* 0x000fe200078e00ff */
[----:B------:R-:W-:Y:S02]  /*0d10*/  ISETP.GT.U32.AND P5, PT, R4, R25, PT ;  /* 0x000000190400720c */ /* 0x000fe40003fa4070 */
[C---:B------:R-:W-:Y:S01]  /*0d20*/  LOP3.LUT R40, R8.reuse, 0x70, RZ, 0xfc, !PT ;  /* 0x0000007008287812 */ /* 0x040fe200078efcff */
[--C-:B------:R-:W-:Y:S01]  /*0d30*/  @!P2 IMAD.IADD R5, R5, 0x1, -R4.reuse ;  /* 0x000000010505a824 */ /* 0x100fe200078e0a04 */
[----:B------:R-:W-:Y:S01]  /*0d40*/  LOP3.LUT R42, R8, 0x74, RZ, 0xfc, !PT ;  /* 0x00000074082a7812 */ /* 0x000fe200078efcff */
[----:B------:R-:W-:-:S02]  /*0d50*/  @!P1 IMAD.IADD R15, R15, 0x1, -R4 ;  /* 0x000000010f0f9824 */ /* 0x000fc400078e0a04 */
[--C-:B------:R-:W-:Y:S01]  /*0d60*/  @!P3 IMAD.IADD R13, R13, 0x1, -R4.reuse ;  /* 0x000000010d0db824 */ /* 0x100fe200078e0a04 */
[C---:B------:R-:W-:Y:S01]  /*0d70*/  ISETP.GT.U32.AND P2, PT, R4.reuse, R5, PT ;  /* 0x000000050400720c */ /* 0x040fe20003f44070 */
[C---:B------:R-:W-:Y:S01]  /*0d80*/  IMAD R17, R4.reuse, R12, R17 ;  /* 0x0000000c04117224 */ /* 0x040fe200078e0211 */
[C---:B------:R-:W-:Y:S01]  /*0d90*/  ISETP.GT.U32.AND P3, PT, R4.reuse, R15, PT ;  /* 0x0000000f0400720c */ /* 0x040fe20003f64070 */
[----:B------:R-:W-:Y:S01]  /*0da0*/  IMAD.HI.U32 R7, R9, R21, RZ ;  /* 0x0000001509077227 */ /* 0x000fe200078e00ff */
[C---:B------:R-:W-:Y:S02]  /*0db0*/  ISETP.GT.U32.AND P1, PT, R4.reuse, R13, PT ;  /* 0x0000000d0400720c */ /* 0x040fe40003f24070 */
[----:B------:R-:W-:Y:S01]  /*0dc0*/  ISETP.GT.U32.AND P6, PT, R4, R17, PT ;  /* 0x000000110400720c */ /* 0x000fe20003fc4070 */
[----:B------:R-:W-:Y:S02]  /*0dd0*/  @!P5 IMAD.IADD R25, R25, 0x1, -R4 ;  /* 0x000000011919d824 */ /* 0x000fe400078e0a04 */
[----:B------:R-:W-:-:S02]  /*0de0*/  IMAD.MOV R7, RZ, RZ, -R7 ;  /* 0x000000ffff077224 */ /* 0x000fc400078e0a07 */
[----:B------:R-:W-:Y:S01]  /*0df0*/  IMAD.MOV R10, RZ, RZ, -R10 ;  /* 0x000000ffff0a7224 */ /* 0x000fe200078e0a0a */
[C---:B------:R-:W-:Y:S01]  /*0e00*/  ISETP.GT.U32.AND P5, PT, R4.reuse, R25, PT ;  /* 0x000000190400720c */ /* 0x040fe20003fa4070 */
[C---:B------:R-:W-:Y:S02]  /*0e10*/  IMAD R21, R4.reuse, R7, R21 ;  /* 0x0000000704157224 */ /* 0x040fe400078e0215 */
[C---:B------:R-:W-:Y:S02]  /*0e20*/  IMAD R19, R4.reuse, R10, R19 ;  /* 0x0000000a04137224 */ /* 0x040fe400078e0213 */
[--C-:B------:R-:W-:Y:S01]  /*0e30*/  @!P3 IMAD.IADD R15, R15, 0x1, -R4.reuse ;  /* 0x000000010f0fb824 */ /* 0x100fe200078e0a04 */
[C---:B------:R-:W-:Y:S01]  /*0e40*/  ISETP.GT.U32.AND P3, PT, R4.reuse, R21, PT ;  /* 0x000000150400720c */ /* 0x040fe20003f64070 */
[----:B------:R-:W-:Y:S01]  /*0e50*/  @!P2 IMAD.IADD R5, R5, 0x1, -R4 ;  /* 0x000000010505a824 */ /* 0x000fe200078e0a04 */
[----:B------:R-:W-:Y:S01]  /*0e60*/  ISETP.GT.U32.AND P2, PT, R4, R19, PT ;  /* 0x000000130400720c */ /* 0x000fe20003f44070 */
[----:B------:R-:W-:-:S04]  /*0e70*/  IMAD.HI.U32 R7, R9, R23, RZ ;  /* 0x0000001709077227 */ /* 0x000fc800078e00ff */
[--C-:B------:R-:W-:Y:S01]  /*0e80*/  @!P5 IMAD.IADD R25, R25, 0x1, -R4.reuse ;  /* 0x000000011919d824 */ /* 0x100fe200078e0a04 */
[----:B------:R-:W-:Y:S01]  /*0e90*/  ISETP.GE.AND P5, PT, R18, RZ, PT ;  /* 0x000000ff1200720c */ /* 0x000fe20003fa6270 */
[--C-:B------:R-:W-:Y:S01]  /*0ea0*/  @!P6 IMAD.IADD R17, R17, 0x1, -R4.reuse ;  /* 0x000000011111e824 */ /* 0x100fe200078e0a04 */
[C---:B------:R-:W-:Y:S01]  /*0eb0*/  ISETP.GE.AND P6, PT, R8.reuse, RZ, PT ;  /* 0x000000ff0800720c */ /* 0x040fe20003fc6270 */
[----:B------:R-:W-:Y:S01]  /*0ec0*/  IMAD.MOV R7, RZ, RZ, -R7 ;  /* 0x000000ffff077224 */ /* 0x000fe200078e0a07 */
[----:B------:R-:W-:Y:S01]  /*0ed0*/  LOP3.LUT R18, R8, 0x1c, RZ, 0xfc, !PT ;  /* 0x0000001c08127812 */ /* 0x000fe200078efcff */
[--C-:B------:R-:W-:Y:S01]  /*0ee0*/  @!P1 IMAD.IADD R13, R13, 0x1, -R4.reuse ;  /* 0x000000010d0d9824 */ /* 0x100fe200078e0a04 */
[----:B------:R-:W-:Y:S01]  /*0ef0*/  ISETP.GE.AND P1, PT, R26, RZ, PT ;  /* 0x000000ff1a00720c */ /* 0x000fe20003f26270 */
[C---:B------:R-:W-:Y:S01]  /*0f00*/  IMAD R23, R4.reuse, R7, R23 ;  /* 0x0000000704177224 */ /* 0x040fe200078e0217 */
[----:B------:R-:W-:Y:S01]  /*0f10*/  IABS R14, R18 ;  /* 0x00000012000e7213 */ /* 0x000fe20000000000 */
[--C-:B------:R-:W-:Y:S01]  /*0f20*/  @!P3 IMAD.IADD R21, R21, 0x1, -R4.reuse ;  /* 0x000000011515b824 */ /* 0x100fe200078e0a04 */
[C---:B------:R-:W-:Y:S01]  /*0f30*/  ISETP.GT.U32.AND P3, PT, R4.reuse, R17, PT ;  /* 0x000000110400720c */ /* 0x040fe20003f64070 */
[----:B------:R-:W-:Y:S01]  /*0f40*/  @!P4 IMAD.MOV R13, RZ, RZ, -R13 ;  /* 0x000000ffff0dc224 */ /* 0x000fe200078e0a0d */
[----:B------:R-:W-:Y:S01]  /*0f50*/  ISETP.GT.U32.AND P4, PT, R4, R23, PT ;  /* 0x000000170400720c */ /* 0x000fe20003f84070 */
[----:B------:R-:W-:Y:S01]  /*0f60*/  @!P2 IMAD.IADD R19, R19, 0x1, -R4 ;  /* 0x000000011313a824 */ /* 0x000fe200078e0a04 */
[----:B------:R-:W-:Y:S01]  /*0f70*/  LOP3.LUT R26, R8, 0x20, RZ, 0xfc, !PT ;  /* 0x00000020081a7812 */ /* 0x000fe200078efcff */
[----:B------:R-:W-:Y:S01]  /*0f80*/  IMAD.MOV.U32 R7, RZ, RZ, R5 ;  /* 0x000000ffff077224 */ /* 0x000fe200078e0005 */
[----:B------:R-:W-:Y:S01]  /*0f90*/  ISETP.GE.AND P2, PT, R20, RZ, PT ;  /* 0x000000ff1400720c */ /* 0x000fe20003f46270 */
[----:B------:R-:W-:Y:S01]  /*0fa0*/  IMAD.HI.U32 R10, R9, R14, RZ ;  /* 0x0000000e090a7227 */ /* 0x000fe200078e00ff */
[----:B------:R-:W-:-:S02]  /*0fb0*/  IABS R27, R26 ;  /* 0x0000001a001b7213 */ /* 0x000fc40000000000 */
[----:B------:R-:W-:Y:S01]  /*0fc0*/  LOP3.LUT R20, R8, 0x30, RZ, 0xfc, !PT ;  /* 0x0000003008147812 */ /* 0x000fe200078efcff */
[----:B------:R-:W-:Y:S02]  /*0fd0*/  IMAD.MOV.U32 R5, RZ, RZ, R25 ;  /* 0x000000ffff057224 */ /* 0x000fe400078e0019 */
[----:B------:R-:W-:Y:S01]  /*0fe0*/  @!P6 IMAD.MOV R7, RZ, RZ, -R7 ;  /* 0x000000ffff07e224 */ /* 0x000fe200078e0a07 */
[----:B------:R-:W-:Y:S01]  /*0ff0*/  ISETP.GT.U32.AND P6, PT, R4, R19, PT ;  /* 0x000000130400720c */ /* 0x000fe20003fc4070 */
[----:B------:R-:W-:Y:S01]  /*1000*/  IMAD.MOV R25, RZ, RZ, -R10 ;  /* 0x000000ffff197224 */ /* 0x000fe200078e0a0a */
[----:B------:R-:W-:Y:S01]  /*1010*/  IABS R35, R20 ;  /* 0x0000001400237213 */ /* 0x000fe20000000000 */
[----:B------:R-:W-:Y:S01]  /*1020*/  @!P5 IMAD.MOV R15, RZ, RZ, -R15 ;  /* 0x000000ffff0fd224 */ /* 0x000fe200078e0a0f */
[----:B------:R-:W-:Y:S01]  /*1030*/  ISETP.GE.AND P5, PT, R22, RZ, PT ;  /* 0x000000ff1600720c */ /* 0x000fe20003fa6270 */
[----:B------:R-:W-:Y:S01]  /*1040*/  IMAD R25, R4, R25, R14 ;  /* 0x0000001904197224 */ /* 0x000fe200078e020e */
[C---:B------:R-:W-:Y:S01]  /*1050*/  LOP3.LUT R14, R8.reuse, 0x24, RZ, 0xfc, !PT ;  /* 0x00000024080e7812 */ /* 0x040fe200078efcff */
[----:B------:R-:W-:Y:S01]  /*1060*/  IMAD.HI.U32 R12, R9, R27, RZ ;  /* 0x0000001b090c7227 */ /* 0x000fe200078e00ff */
[----:B------:R-:W-:-:S02]  /*1070*/  LOP3.LUT R22, R8, 0x3c, RZ, 0xfc, !PT ;  /* 0x0000003c08167812 */ /* 0x000fc400078efcff */
[----:B------:R-:W-:Y:S01]  /*1080*/  IABS R29, R14 ;  /* 0x0000000e001d7213 */ /* 0x000fe20000000000 */
[--C-:B------:R-:W-:Y:S01]  /*1090*/  @!P3 IMAD.IADD R17, R17, 0x1, -R4.reuse ;  /* 0x000000011111b824 */ /* 0x100fe200078e0a04 */
[----:B------:R-:W-:Y:S01]  /*10a0*/  ISETP.GE.AND P3, PT, R16, RZ, PT ;  /* 0x000000ff1000720c */ /* 0x000fe20003f66270 */
[----:B------:R-:W-:Y:S01]  /*10b0*/  @!P4 IMAD.IADD R23, R23, 0x1, -R4 ;  /* 0x000000011717c824 */ /* 0x000fe200078e0a04 */
[----:B------:R-:W-:Y:S01]  /*10c0*/  ISETP.GT.U32.AND P4, PT, R4, R25, PT ;  /* 0x000000190400720c */ /* 0x000fe20003f84070 */
[----:B------:R-:W-:Y:S01]  /*10d0*/  IMAD.MOV R12, RZ, RZ, -R12 ;  /* 0x000000ffff0c7224 */ /* 0x000fe200078e0a0c */
[----:B------:R-:W-:Y:S01]  /*10e0*/  LOP3.LUT R16, R8, 0x28, RZ, 0xfc, !PT ;  /* 0x0000002808107812 */ /* 0x000fe200078efcff */
[----:B------:R-:W-:Y:S01]  /*10f0*/  @!P1 IMAD.MOV R5, RZ, RZ, -R5 ;  /* 0x000000ffff059224 */ /* 0x000fe200078e0a05 */
[C---:B------:R-:W-:Y:S01]  /*1100*/  ISETP.GT.U32.AND P1, PT, R4.reuse, R21, PT ;  /* 0x000000150400720c */ /* 0x040fe20003f24070 */
[----:B------:R-:W-:Y:S01]  /*1110*/  @!P2 IMAD.MOV R17, RZ, RZ, -R17 ;  /* 0x000000ffff11a224 */ /* 0x000fe200078e0a11 */
[C---:B------:R-:W-:Y:S01]  /*1120*/  ISETP.GT.U32.AND P2, PT, R4.reuse, R23, PT ;  /* 0x000000170400720c */ /* 0x040fe20003f44070 */
[----:B------:R-:W-:Y:S01]  /*1130*/  @!P6 IMAD.IADD R19, R19, 0x1, -R4 ;  /* 0x000000011313e824 */ /* 0x000fe200078e0a04 */
[----:B------:R-:W-:Y:S01]  /*1140*/  IABS R31, R16 ;  /* 0x00000010001f7213 */ /* 0x000fe20000000000 */
[----:B------:R-:W-:Y:S01]  /*1150*/  IMAD R27, R4, R12, R27 ;  /* 0x0000000c041b7224 */ /* 0x000fe200078e021b */
[----:B------:R-:W-:Y:S01]  /*1160*/  ISETP.GE.AND P6, PT, R24, RZ, PT ;  /* 0x000000ff1800720c */ /* 0x000fe20003fc6270 */
[----:B------:R-:W-:Y:S01]  /*1170*/  IMAD.HI.U32 R10, R9, R29, RZ ;  /* 0x0000001d090a7227 */ /* 0x000fe200078e00ff */
[----:B------:R-:W-:-:S02]  /*1180*/  IABS R41, R22 ;  /* 0x0000001600297213 */ /* 0x000fc40000000000 */
[----:B------:R-:W-:Y:S01]  /*1190*/  LOP3.LUT R24, R8, 0x78, RZ, 0xfc, !PT ;  /* 0x0000007808187812 */ /* 0x000fe200078efcff */
[----:B------:R-:W-:Y:S01]  /*11a0*/  @!P5 IMAD.MOV R19, RZ, RZ, -R19 ;  /* 0x000000ffff13d224 */ /* 0x000fe200078e0a13 */
[C---:B------:R-:W-:Y:S01]  /*11b0*/  ISETP.GT.U32.AND P5, PT, R4.reuse, R27, PT ;  /* 0x0000001b0400720c */ /* 0x040fe20003fa4070 */
[----:B------:R-:W-:Y:S02]  /*11c0*/  IMAD.MOV R12, RZ, RZ, -R10 ;  /* 0x000000ffff0c7224 */ /* 0x000fe400078e0a0a */
[--C-:B------:R-:W-:Y:S02]  /*11d0*/  @!P4 IMAD.IADD R25, R25, 0x1, -R4.reuse ;  /* 0x000000011919c824 */ /* 0x100fe400078e0a04 */
[----:B------:R-:W-:Y:S02]  /*11e0*/  IMAD R29, R4, R12, R29 ;  /* 0x0000000c041d7224 */ /* 0x000fe400078e021d */
[--C-:B------:R-:W-:Y:S01]  /*11f0*/  @!P1 IMAD.IADD R21, R21, 0x1, -R4.reuse ;  /* 0x0000000115159824 */ /* 0x100fe200078e0a04 */
[----:B------:R-:W-:Y:S01]  /*1200*/  ISETP.GE.AND P1, PT, R18, RZ, PT ;  /* 0x000000ff1200720c */ /* 0x000fe20003f26270 */
[----:B------:R-:W-:Y:S01]  /*1210*/  @!P2 IMAD.IADD R23, R23, 0x1, -R4 ;  /* 0x000000011717a824 */ /* 0x000fe200078e0a04 */
[C---:B------:R-:W-:Y:S01]  /*1220*/  ISETP.GT.U32.AND P4, PT, R4.reuse, R25, PT ;  /* 0x000000190400720c */ /* 0x040fe20003f84070 */
[----:B------:R-:W-:Y:S01]  /*1230*/  IMAD.HI.U32 R10, R9, R31, RZ ;  /* 0x0000001f090a7227 */ /* 0x000fe200078e00ff */
[----:B------:R-:W-:-:S02]  /*1240*/  ISETP.GT.U32.AND P2, PT, R4, R29, PT ;  /* 0x0000001d0400720c */ /* 0x000fc40003f44070 */
[----:B------:R-:W-:Y:S01]  /*1250*/  LOP3.LUT R18, R8, 0x2c, RZ, 0xfc, !PT ;  /* 0x0000002c08127812 */ /* 0x000fe200078efcff */
[----:B------:R-:W-:Y:S02]  /*1260*/  @!P5 IMAD.IADD R27, R27, 0x1, -R4 ;  /* 0x000000011b1bd824 */ /* 0x000fe400078e0a04 */
[----:B------:R-:W-:Y:S01]  /*1270*/  IMAD.MOV R12, RZ, RZ, -R10 ;  /* 0x000000ffff0c7224 */ /* 0x000fe200078e0a0a */
[----:B------:R-:W-:Y:S01]  /*1280*/  IABS R33, R18 ;  /* 0x0000001200217213 */ /* 0x000fe20000000000 */
[----:B------:R-:W-:Y:S01]  /*1290*/  @!P6 IMAD.MOV R23, RZ, RZ, -R23 ;  /* 0x000000ffff17e224 */ /* 0x000fe200078e0a17 */
[C---:B------:R-:W-:Y:S01]  /*12a0*/  ISETP.GT.U32.AND P5, PT, R4.reuse, R27, PT ;  /* 0x0000001b0400720c */ /* 0x040fe20003fa4070 */
[----:B------:R-:W-:Y:S02]  /*12b0*/  IMAD R31, R4, R12, R31 ;  /* 0x0000000c041f7224 */ /* 0x000fe400078e021f */
[----:B------:R-:W-:-:S03]  /*12c0*/  IMAD.HI.U32 R10, R9, R33, RZ ;  /* 0x00000021090a7227 */ /* 0x000fc600078e00ff */
[----:B------:R-:W-:Y:S01]  /*12d0*/  ISETP.GT.U32.AND P6, PT, R4, R31, PT ;  /* 0x0000001f0400720c */ /* 0x000fe20003fc4070 */
[--C-:B------:R-:W-:Y:S01]  /*12e0*/  @!P4 IMAD.IADD R25, R25, 0x1, -R4.reuse ;  /* 0x000000011919c824 */ /* 0x100fe200078e0a04 */
[----:B------:R-:W-:Y:S01]  /*12f0*/  ISETP.GE.AND P4, PT, R14, RZ, PT ;  /* 0x000000ff0e00720c */ /* 0x000fe20003f86270 */
[----:B------:R-:W-:Y:S01]  /*1300*/  @!P2 IMAD.IADD R29, R29, 0x1, -R4 ;  /* 0x000000011d1da824 */ /* 0x000fe200078e0a04 */
[----:B------:R-:W-:Y:S01]  /*1310*/  LOP3.LUT R14, R8, 0x34, RZ, 0xfc, !PT ;  /* 0x00000034080e7812 */ /* 0x000fe200078efcff */
[----:B------:R-:W-:Y:S01]  /*1320*/  IMAD.MOV R10, RZ, RZ, -R10 ;  /* 0x000000ffff0a7224 */ /* 0x000fe200078e0a0a */
[----:B------:R-:W-:Y:S01]  /*1330*/  ISETP.GE.AND P2, PT, R16, RZ, PT ;  /* 0x000000ff1000720c */ /* 0x000fe20003f46270 */
[----:B------:R-:W-:Y:S01]  /*1340*/  @!P1 IMAD.MOV R25, RZ, RZ, -R25 ;  /* 0x000000ffff199224 */ /* 0x000fe200078e0a19 */
[C---:B------:R-:W-:Y:S01]  /*1350*/  ISETP.GT.U32.AND P1, PT, R4.reuse, R29, PT ;  /* 0x0000001d0400720c */ /* 0x040fe20003f24070 */
[----:B------:R-:W-:Y:S01]  /*1360*/  IMAD R33, R4, R10, R33 ;  /* 0x0000000a04217224 */ /* 0x000fe200078e0221 */
[----:B------:R-:W-:Y:S01]  /*1370*/  IABS R37, R14 ;  /* 0x0000000e00257213 */ /* 0x000fe20000000000 */
[----:B------:R-:W-:Y:S01]  /*1380*/  IMAD.HI.U32 R12, R9, R35, RZ ;  /* 0x00000023090c7227 */ /* 0x000fe200078e00ff */
[----:B------:R-:W-:-:S03]  /*1390*/  LOP3.LUT R16, R8, 0x38, RZ, 0xfc, !PT ;  /* 0x0000003808107812 */ /* 0x000fc600078efcff */
[----:B------:R-:W-:Y:S01]  /*13a0*/  @!P5 IMAD.IADD R27, R27, 0x1, -R4 ;  /* 0x000000011b1bd824 */ /* 0x000fe200078e0a04 */
[----:B------:R-:W-:Y:S01]  /*13b0*/  ISETP.GT.U32.AND P5, PT, R4, R33, PT ;  /* 0x000000210400720c */ /* 0x000fe20003fa4070 */
[----:B------:R-:W-:Y:S01]  /*13c0*/  IMAD.MOV R12, RZ, RZ, -R12 ;  /* 0x000000ffff0c7224 */ /* 0x000fe200078e0a0c */
[----:B------:R-:W-:Y:S01]  /*13d0*/  IABS R39, R16 ;  /* 0x0000001000277213 */ /* 0x000fe20000000000 */
[----:B------:R-:W-:Y:S01]  /*13e0*/  @!P3 IMAD.MOV R21, RZ, RZ, -R21 ;  /* 0x000000ffff15b224 */ /* 0x000fe200078e0a15 */
[----:B------:R-:W-:Y:S01]  /*13f0*/  ISETP.GE.AND P3, PT, R26, RZ, PT ;  /* 0x000000ff1a00720c */ /* 0x000fe20003f66270 */
[----:B------:R-:W-:Y:S01]  /*1400*/  IMAD R35, R4, R12, R35 ;  /* 0x0000000c04237224 */ /* 0x000fe200078e0223 */
[----:B------:R-:W-:Y:S01]  /*1410*/  LOP3.LUT R26, R8, 0x54, RZ, 0xfc, !PT ;  /* 0x00000054081a7812 */ /* 0x000fe200078efcff */
[--C-:B------:R-:W-:Y:S02]  /*1420*/  @!P1 IMAD.IADD R29, R29, 0x1, -R4.reuse ;  /* 0x000000011d1d9824 */ /* 0x100fe400078e0a04 */
[----:B------:R-:W-:Y:S01]  /*1430*/  @!P6 IMAD.IADD R31, R31, 0x1, -R4 ;  /* 0x000000011f1fe824 */ /* 0x000fe200078e0a04 */
[----:B------:R-:W-:Y:S01]  /*1440*/  ISETP.GT.U32.AND P1, PT, R4, R35, PT ;  /* 0x000000230400720c */ /* 0x000fe20003f24070 */
[----:B------:R-:W-:Y:S01]  /*1450*/  IMAD.HI.U32 R10, R9, R37, RZ ;  /* 0x00000025090a7227 */ /* 0x000fe200078e00ff */
[----:B------:R-:W-:-:S02]  /*1460*/  IABS R53, R26 ;  /* 0x0000001a00357213 */ /* 0x000fc40000000000 */
[----:B------:R-:W-:Y:S01]  /*1470*/  ISETP.GT.U32.AND P6, PT, R4, R31, PT ;  /* 0x0000001f0400720c */ /* 0x000fe20003fc4070 */
[----:B------:R-:W-:Y:S02]  /*1480*/  @!P5 IMAD.IADD R33, R33, 0x1, -R4 ;  /* 0x000000012121d824 */ /* 0x000fe400078e0a04 */
[----:B------:R-:W-:Y:S01]  /*1490*/  @!P3 IMAD.MOV R27, RZ, RZ, -R27 ;  /* 0x000000ffff1bb224 */ /* 0x000fe200078e0a1b */
[----:B------:R-:W-:Y:S01]  /*14a0*/  ISETP.GE.AND P3, PT, R18, RZ, PT ;  /* 0x000000ff1200720c */ /* 0x000fe20003f66270 */
[----:B------:R-:W-:Y:S01]  /*14b0*/  IMAD.MOV R10, RZ, RZ, -R10 ;  /* 0x000000ffff0a7224 */ /* 0x000fe200078e0a0a */
[----:B------:R-:W-:Y:S01]  /*14c0*/  ISETP.GT.U32.AND P5, PT, R4, R33, PT ;  /* 0x000000210400720c */ /* 0x000fe20003fa4070 */
[----:B------:R-:W-:Y:S01]  /*14d0*/  IMAD.HI.U32 R12, R9, R39, RZ ;  /* 0x00000027090c7227 */ /* 0x000fe200078e00ff */
[----:B------:R-:W-:-:S03]  /*14e0*/  LOP3.LUT R18, R8, 0x44, RZ, 0xfc, !PT ;  /* 0x0000004408127812 */ /* 0x000fc600078efcff */
[--C-:B------:R-:W-:Y:S01]  /*14f0*/  @!P1 IMAD.IADD R35, R35, 0x1, -R4.reuse ;  /* 0x0000000123239824 */ /* 0x100fe200078e0a04 */
[----:B------:R-:W-:Y:S01]  /*1500*/  IABS R45, R18 ;  /* 0x00000012002d7213 */ /* 0x000fe20000000000 */
[----:B------:R-:W-:Y:S01]  /*1510*/  @!P6 IMAD.IADD R31, R31, 0x1, -R4 ;  /* 0x000000011f1fe824 */ /* 0x000fe200078e0a04 */
[----:B------:R-:W-:Y:S01]  /*1520*/  ISETP.GE.AND P6, PT, R20, RZ, PT ;  /* 0x000000ff1400720c */ /* 0x000fe20003fc6270 */
[C---:B------:R-:W-:Y:S01]  /*1530*/  IMAD R37, R4.reuse, R10, R37 ;  /* 0x0000000a04257224 */ /* 0x040fe200078e0225 */
[----:B------:R-:W-:Y:S01]  /*1540*/  ISETP.GT.U32.AND P1, PT, R4, R35, PT ;  /* 0x000000230400720c */ /* 0x000fe20003f24070 */
[----:B------:R-:W-:Y:S01]  /*1550*/  IMAD.HI.U32 R10, R9, R41, RZ ;  /* 0x00000029090a7227 */ /* 0x000fe200078e00ff */
[----:B------:R-:W-:-:S03]  /*1560*/  LOP3.LUT R20, R8, 0x48, RZ, 0xfc, !PT ;  /* 0x0000004808147812 */ /* 0x000fc600078efcff */
[----:B------:R-:W-:Y:S01]  /*1570*/  @!P5 IMAD.IADD R33, R33, 0x1, -R4 ;  /* 0x000000012121d824 */ /* 0x000fe200078e0a04 */
[----:B------:R-:W-:Y:S01]  /*1580*/  IABS R47, R20 ;  /* 0x00000014002f7213 */ /* 0x000fe20000000000 */
[----:B------:R-:W-:Y:S01]  /*1590*/  IMAD.MOV R10, RZ, RZ, -R10 ;  /* 0x000000ffff0a7224 */ /* 0x000fe200078e0a0a */
[----:B------:R-:W-:Y:S01]  /*15a0*/  ISETP.GE.AND P5, PT, R14, RZ, PT ;  /* 0x000000ff0e00720c */ /* 0x000fe20003fa6270 */
[----:B------:R-:W-:Y:S01]  /*15b0*/  @!P3 IMAD.MOV R33, RZ, RZ, -R33 ;  /* 0x000000ffff21b224 */ /* 0x000fe200078e0a21 */
[----:B------:R-:W-:Y:S01]  /*15c0*/  ISETP.GE.AND P3, PT, R16, RZ, PT ;  /* 0x000000ff1000720c */ /* 0x000fe20003f66270 */
[----:B------:R-:W-:Y:S01]  /*15d0*/  IMAD.MOV R12, RZ, RZ, -R12 ;  /* 0x000000ffff0c7224 */ /* 0x000fe200078e0a0c */
[----:B------:R-:W-:Y:S01]  /*15e0*/  LOP3.LUT R16, R8, 0x40, RZ, 0xfc, !PT ;  /* 0x0000004008107812 */ /* 0x000fe200078efcff */
[----:B------:R-:W-:Y:S01]  /*15f0*/  @!P1 IMAD.IADD R35, R35, 0x1, -R4 ;  /* 0x0000000123239824 */ /* 0x000fe200078e0a04 */
[----:B------:R-:W-:Y:S01]  /*1600*/  ISETP.GE.AND P1, PT, R22, RZ, PT ;  /* 0x000000ff1600720c */ /* 0x000fe20003f26270 */
[C---:B------:R-:W-:Y:S01]  /*1610*/  IMAD R41, R4.reuse, R10, R41 ;  /* 0x0000000a04297224 */ /* 0x040fe200078e0229 */
[----:B------:R-:W-:Y:S01]  /*1620*/  IABS R43, R16 ;  /* 0x00000010002b7213 */ /* 0x000fe20000000000 */
[----:B------:R-:W-:Y:S01]  /*1630*/  IMAD R39, R4, R12, R39 ;  /* 0x0000000c04277224 */ /* 0x000fe200078e0227 */
[----:B------:R-:W-:Y:S01]  /*1640*/  LOP3.LUT R22, R8, 0x50, RZ, 0xfc, !PT ;  /* 0x0000005008167812 */ /* 0x000fe200078efcff */
[----:B------:R-:W-:Y:S01]  /*1650*/  @!P6 IMAD.MOV R35, RZ, RZ, -R35 ;  /* 0x000000ffff23e224 */ /* 0x000fe200078e0a23 */
[C---:B------:R-:W-:Y:S01]  /*1660*/  ISETP.GT.U32.AND P6, PT, R4.reuse, R41, PT ;  /* 0x000000290400720c */ /* 0x040fe20003fc4070 */
[----:B------:R-:W-:Y:S01]  /*1670*/  @!P2 IMAD.MOV R31, RZ, RZ, -R31 ;  /* 0x000000ffff1fa224 */ /* 0x000fe200078e0a1f */
[----:B------:R-:W-:Y:S01]  /*1680*/  ISETP.GT.U32.AND P2, PT, R4, R39, PT ;  /* 0x000000270400720c */ /* 0x000fe20003f44070 */
[----:B------:R-:W-:Y:S01]  /*1690*/  IMAD.HI.U32 R10, R9, R43, RZ ;  /* 0x0000002b090a7227 */ /* 0x000fe200078e00ff */
[----:B------:R-:W-:-:S03]  /*16a0*/  IABS R51, R22 ;  /* 0x0000001600337213 */ /* 0x000fc60000000000 */
[----:B------:R-:W-:Y:S02]  /*16b0*/  IMAD.MOV R10, RZ, RZ, -R10 ;  /* 0x000000ffff0a7224 */ /* 0x000fe400078e0a0a */
[----:B------:R-:W-:Y:S01]  /*16c0*/  @!P4 IMAD.MOV R29, RZ, RZ, -R29 ;  /* 0x000000ffff1dc224 */ /* 0x000fe200078e0a1d */
[C---:B------:R-:W-:Y:S01]  /*16d0*/  ISETP.GT.U32.AND P4, PT, R4.reuse, R37, PT ;  /* 0x000000250400720c */ /* 0x040fe20003f84070 */
[C---:B------:R-:W-:Y:S02]  /*16e0*/  IMAD R43, R4.reuse, R10, R43 ;  /* 0x0000000a042b7224 */ /* 0x040fe400078e022b */
[--C-:B------:R-:W-:Y:S02]  /*16f0*/  @!P6 IMAD.IADD R41, R41, 0x1, -R4.reuse ;  /* 0x000000012929e824 */ /* 0x100fe400078e0a04 */
[----:B------:R-:W-:Y:S01]  /*1700*/  @!P2 IMAD.IADD R39, R39, 0x1, -R4 ;  /* 0x000000012727a824 */ /* 0x000fe200078e0a04 */
[----:B------:R-:W-:Y:S01]  /*1710*/  ISETP.GT.U32.AND P6, PT, R4, R43, PT ;  /* 0x0000002b0400720c */ /* 0x000fe20003fc4070 */
[----:B------:R-:W-:-:S03]  /*1720*/  IMAD.HI.U32 R12, R9, R45, RZ ;  /* 0x0000002d090c7227 */ /* 0x000fc600078e00ff */
[----:B------:R-:W-:Y:S01]  /*1730*/  ISETP.GT.U32.AND P2, PT, R4, R39, PT ;  /* 0x000000270400720c */ /* 0x000fe20003f44070 */
[----:B------:R-:W-:-:S04]  /*1740*/  IMAD.HI.U32 R14, R9, R47, RZ ;  /* 0x0000002f090e7227 */ /* 0x000fc800078e00ff */
[----:B------:R-:W-:Y:S02]  /*1750*/  IMAD.MOV R12, RZ, RZ, -R12 ;  /* 0x000000ffff0c7224 */ /* 0x000fe400078e0a0c */
[--C-:B------:R-:W-:Y:S02]  /*1760*/  @!P4 IMAD.IADD R37, R37, 0x1, -R4.reuse ;  /* 0x000000012525c824 */ /* 0x100fe400078e0a04 */
[----:B------:R-:W-:Y:S01]  /*1770*/  @!P6 IMAD.IADD R43, R43, 0x1, -R4 ;  /* 0x000000012b2be824 */ /* 0x000fe200078e0a04 */
[C---:B------:R-:W-:Y:S01]  /*1780*/  ISETP.GT.U32.AND P6, PT, R4.reuse, R41, PT ;  /* 0x000000290400720c */ /* 0x040fe20003fc4070 */
[----:B------:R-:W-:Y:S01]  /*1790*/  IMAD.MOV R14, RZ, RZ, -R14 ;  /* 0x000000ffff0e7224 */ /* 0x000fe200078e0a0e */
[----:B------:R-:W-:Y:S01]  /*17a0*/  ISETP.GT.U32.AND P4, PT, R4, R37, PT ;  /* 0x000000250400720c */ /* 0x000fe20003f84070 */
[----:B------:R-:W-:Y:S01]  /*17b0*/  @!P2 IMAD.IADD R39, R39, 0x1, -R4 ;  /* 0x000000012727a824 */ /* 0x000fe200078e0a04 */
[----:B------:R-:W-:Y:S01]  /*17c0*/  ISETP.GE.AND P2, PT, R18, RZ, PT ;  /* 0x000000ff1200720c */ /* 0x000fe20003f46270 */
[----:B------:R-:W-:Y:S01]  /*17d0*/  IMAD R45, R4, R12, R45 ;  /* 0x0000000c042d7224 */ /* 0x000fe200078e022d */
[----:B------:R-:W-:Y:S01]  /*17e0*/  LOP3.LUT R18, R8, 0x4c, RZ, 0xfc, !PT ;  /* 0x0000004c08127812 */ /* 0x000fe200078efcff */
[----:B------:R-:W-:-:S02]  /*17f0*/  IMAD R47, R4, R14, R47 ;  /* 0x0000000e042f7224 */ /* 0x000fc400078e022f */
[----:B------:R-:W-:Y:S01]  /*1800*/  @!P3 IMAD.MOV R39, RZ, RZ, -R39 ;  /* 0x000000ffff27b224 */ /* 0x000fe200078e0a27 */
[----:B------:R-:W-:Y:S01]  /*1810*/  ISETP.GT.U32.AND P3, PT, R4, R45, PT ;  /* 0x0000002d0400720c */ /* 0x000fe20003f64070 */
[----:B------:R-:W-:Y:S01]  /*1820*/  IMAD.HI.U32 R12, R9, R53, RZ ;  /* 0x00000035090c7227 */ /* 0x000fe200078e00ff */
[----:B------:R-:W-:-:S03]  /*1830*/  IABS R49, R18 ;  /* 0x0000001200317213 */ /* 0x000fc60000000000 */
[--C-:B------:R-:W-:Y:S01]  /*1840*/  @!P6 IMAD.IADD R41, R41, 0x1, -R4.reuse ;  /* 0x000000012929e824 */ /* 0x100fe200078e0a04 */
[----:B------:R-:W-:Y:S01]  /*1850*/  ISETP.GT.U32.AND P6, PT, R4, R47, PT ;  /* 0x0000002f0400720c */ /* 0x000fe20003fc4070 */
[----:B------:R-:W-:Y:S01]  /*1860*/  @!P4 IMAD.IADD R37, R37, 0x1, -R4 ;  /* 0x000000012525c824 */ /* 0x000fe200078e0a04 */
[----:B------:R-:W-:Y:S01]  /*1870*/  ISETP.GE.AND P4, PT, R16, RZ, PT ;  /* 0x000000ff1000720c */ /* 0x000fe20003f86270 */
[----:B------:R-:W-:Y:S01]  /*1880*/  IMAD.HI.U32 R10, R9, R49, RZ ;  /* 0x00000031090a7227 */ /* 0x000fe200078e00ff */
[----:B------:R-:W-:-:S03]  /*1890*/  IABS R16, R34 ;  /* 0x0000002200107213 */ /* 0x000fc60000000000 */
[----:B------:R-:W-:Y:S02]  /*18a0*/  @!P3 IMAD.IADD R45, R45, 0x1, -R4 ;  /* 0x000000012d2db824 */ /* 0x000fe400078e0a04 */
[----:B------:R-:W-:Y:S01]  /*18b0*/  @!P5 IMAD.MOV R37, RZ, RZ, -R37 ;  /* 0x000000ffff25d224 */ /* 0x000fe200078e0a25 */
[C---:B------:R-:W-:Y:S01]  /*18c0*/  ISETP.GT.U32.AND P5, PT, R4.reuse, R43, PT ;  /* 0x0000002b0400720c */ /* 0x040fe20003fa4070 */
[----:B------:R-:W-:Y:S02]  /*18d0*/  IMAD.MOV R14, RZ, RZ, -R10 ;  /* 0x000000ffff0e7224 */ /* 0x000fe400078e0a0a */
[----:B------:R-:W-:Y:S01]  /*18e0*/  @!P6 IMAD.IADD R47, R47, 0x1, -R4 ;  /* 0x000000012f2fe824 */ /* 0x000fe200078e0a04 */
[----:B------:R-:W-:Y:S01]  /*18f0*/  ISETP.GT.U32.AND P6, PT, R4, R45, PT ;  /* 0x0000002d0400720c */ /* 0x000fe20003fc4070 */
[----:B------:R-:W-:-:S04]  /*1900*/  IMAD.HI.U32 R10, R9, R51, RZ ;  /* 0x00000033090a7227 */ /* 0x000fc800078e00ff */
[----:B------:R-:W-:Y:S02]  /*1910*/  IMAD.MOV R12, RZ, RZ, -R12 ;  /* 0x000000ffff0c7224 */ /* 0x000fe400078e0a0c */
[C---:B------:R-:W-:Y:S02]  /*1920*/  IMAD R49, R4.reuse, R14, R49 ;  /* 0x0000000e04317224 */ /* 0x040fe400078e0231 */
[----:B------:R-:W-:Y:S02]  /*1930*/  IMAD.MOV R10, RZ, RZ, -R10 ;  /* 0x000000ffff0a7224 */ /* 0x000fe400078e0a0a */
[C---:B------:R-:W-:Y:S02]  /*1940*/  IMAD R53, R4.reuse, R12, R53 ;  /* 0x0000000c04357224 */ /* 0x040fe400078e0235 */
[----:B------:R-:W-:Y:S01]  /*1950*/  @!P5 IMAD.IADD R43, R43, 0x1, -R4 ;  /* 0x000000012b2bd824 */ /* 0x000fe200078e0a04 */
[C---:B------:R-:W-:Y:S01]  /*1960*/  ISETP.GT.U32.AND P5, PT, R4.reuse, R49, PT ;  /* 0x000000310400720c */ /* 0x040fe20003fa4070 */
[----:B------:R-:W-:-:S02]  /*1970*/  IMAD R51, R4, R10, R51 ;  /* 0x0000000a04337224 */ /* 0x000fc400078e0233 */
[----:B------:R-:W-:Y:S01]  /*1980*/  @!P6 IMAD.IADD R45, R45, 0x1, -R4 ;  /* 0x000000012d2de824 */ /* 0x000fe200078e0a04 */
[C---:B------:R-:W-:Y:S01]  /*1990*/  ISETP.GT.U32.AND P6, PT, R4.reuse, R53, PT ;  /* 0x000000350400720c */ /* 0x040fe20003fc4070 */
[----:B------:R-:W-:Y:S01]  /*19a0*/  IMAD.HI.U32 R14, R9, R55, RZ ;  /* 0x00000037090e7227 */ /* 0x000fe200078e00ff */
[----:B------:R-:W-:-:S03]  /*19b0*/  ISETP.GT.U32.AND P3, PT, R4, R51, PT ;  /* 0x000000330400720c */ /* 0x000fc60003f64070 */
[----:B------:R-:W-:-:S04]  /*19c0*/  IMAD.HI.U32 R10, R9, R57, RZ ;  /* 0x00000039090a7227 */ /* 0x000fc800078e00ff */
[----:B------:R-:W-:Y:S02]  /*19d0*/  IMAD.MOV R14, RZ, RZ, -R14 ;  /* 0x000000ffff0e7224 */ /* 0x000fe400078e0a0e */
[----:B------:R-:W-:Y:S02]  /*19e0*/  IMAD.MOV R12, RZ, RZ, -R10 ;  /* 0x000000ffff0c7224 */ /* 0x000fe400078e0a0a */
[C---:B------:R-:W-:Y:S01]  /*19f0*/  IMAD R55, R4.reuse, R14, R55 ;  /* 0x0000000e04377224 */ /* 0x040fe200078e0237 */
[----:B------:R-:W-:Y:S01]  /*1a00*/  IABS R14, R32 ;  /* 0x00000020000e7213 */ /* 0x000fe20000000000 */
[C---:B------:R-:W-:Y:S02]  /*1a10*/  IMAD R57, R4.reuse, R12, R57 ;  /* 0x0000000c04397224 */ /* 0x040fe400078e0239 */
[--C-:B------:R-:W-:Y:S01]  /*1a20*/  @!P5 IMAD.IADD R49, R49, 0x1, -R4.reuse ;  /* 0x000000013131d824 */ /* 0x100fe200078e0a04 */
[C---:B------:R-:W-:Y:S01]  /*1a30*/  ISETP.GT.U32.AND P5, PT, R4.reuse, R47, PT ;  /* 0x0000002f0400720c */ /* 0x040fe20003fa4070 */
[----:B------:R-:W-:Y:S01]  /*1a40*/  @!P6 IMAD.IADD R53, R53, 0x1, -R4 ;  /* 0x000000013535e824 */ /* 0x000fe200078e0a04 */
[----:B------:R-:W-:Y:S01]  /*1a50*/  ISETP.GT.U32.AND P6, PT, R4, R57, PT ;  /* 0x000000390400720c */ /* 0x000fe20003fc4070 */
[----:B------:R-:W-:-:S04]  /*1a60*/  IMAD.HI.U32 R10, R9, R14, RZ ;  /* 0x0000000e090a7227 */ /* 0x000fc800078e00ff */
[----:B------:R-:W-:Y:S02]  /*1a70*/  @!P3 IMAD.IADD R51, R51, 0x1, -R4 ;  /* 0x000000013333b824 */ /* 0x000fe400078e0a04 */
[----:B------:R-:W-:Y:S02]  /*1a80*/  IMAD.MOV R59, RZ, RZ, -R10 ;  /* 0x000000ffff3b7224 */ /* 0x000fe400078e0a0a */
[----:B------:R-:W-:Y:S01]  /*1a90*/  @!P1 IMAD.MOV R41, RZ, RZ, -R41 ;  /* 0x000000ffff299224 */ /* 0x000fe200078e0a29 */
[----:B------:R-:W-:Y:S01]  /*1aa0*/  ISETP.GT.U32.AND P3, PT, R4, R51, PT ;  /* 0x000000330400720c */ /* 0x000fe20003f64070 */
[----:B------:R-:W-:Y:S01]  /*1ab0*/  IMAD R202, R202, 0x40, R11 ;  /* 0x00000040caca7824 */ /* 0x000fe200078e020b */
[C---:B------:R-:W-:Y:S01]  /*1ac0*/  ISETP.GT.U32.AND P1, PT, R4.reuse, R49, PT ;  /* 0x000000310400720c */ /* 0x040fe20003f24070 */
[C---:B------:R-:W-:Y:S02]  /*1ad0*/  IMAD R11, R4.reuse, R59, R14 ;  /* 0x0000003b040b7224 */ /* 0x040fe400078e020e */
[----:B------:R-:W-:Y:S01]  /*1ae0*/  @!P5 IMAD.IADD R47, R47, 0x1, -R4 ;  /* 0x000000012f2fd824 */ /* 0x000fe200078e0a04 */
[----:B------:R-:W-:Y:S01]  /*1af0*/  ISETP.GT.U32.AND P5, PT, R4, R55, PT ;  /* 0x000000370400720c */ /* 0x000fe20003fa4070 */
[----:B------:R-:W-:-:S04]  /*1b00*/  IMAD.HI.U32 R12, R9, R16, RZ ;  /* 0x00000010090c7227 */ /* 0x000fc800078e00ff */
[----:B------:R-:W-:Y:S01]  /*1b10*/  @!P6 IMAD.IADD R57, R57, 0x1, -R4 ;  /* 0x000000013939e824 */ /* 0x000fe200078e0a04 */
[----:B------:R-:W-:Y:S01]  /*1b20*/  ISETP.GT.U32.AND P6, PT, R4, R11, PT ;  /* 0x0000000b0400720c */ /* 0x000fe20003fc4070 */
[----:B------:R-:W-:Y:S02]  /*1b30*/  IMAD.MOV R61, RZ, RZ, -R12 ;  /* 0x000000ffff3d7224 */ /* 0x000fe400078e0a0c */
[----:B------:R-:W-:Y:S01]  /*1b40*/  @!P3 IMAD.IADD R51, R51, 0x1, -R4 ;  /* 0x000000013333b824 */ /* 0x000fe200078e0a04 */
[----:B------:R-:W-:Y:S01]  /*1b50*/  ISETP.GE.AND P3, PT, R18, RZ, PT ;  /* 0x000000ff1200720c */ /* 0x000fe20003f66270 */
[----:B------:R-:W-:Y:S01]  /*1b60*/  IMAD R59, R4, R61, R16 ;  /* 0x0000003d043b7224 */ /* 0x000fe200078e0210 */
[----:B------:R-:W-:Y:S01]  /*1b70*/  IABS R61, R36 ;  /* 0x00000024003d7213 */ /* 0x000fe20000000000 */
[--C-:B------:R-:W-:Y:S01]  /*1b80*/  @!P1 IMAD.IADD R49, R49, 0x1, -R4.reuse ;  /* 0x0000000131319824 */ /* 0x100fe200078e0a04 */
[----:B------:R-:W-:Y:S01]  /*1b90*/  ISETP.GE.AND P1, PT, R20, RZ, PT ;  /* 0x000000ff1400720c */ /* 0x000fe20003f26270 */
[----:B------:R-:W-:Y:S01]  /*1ba0*/  @!P5 IMAD.IADD R55, R55, 0x1, -R4 ;  /* 0x000000013737d824 */ /* 0x000fe200078e0a04 */
[----:B------:R-:W-:Y:S01]  /*1bb0*/  IABS R16, R38 ;  /* 0x0000002600107213 */ /* 0x000fe20000000000 */
[----:B------:R-:W-:Y:S01]  /*1bc0*/  IMAD.HI.U32 R8, R9, R61, RZ ;  /* 0x0000003d09087227 */ /* 0x000fe200078e00ff */
[----:B------:R-:W-:-:S02]  /*1bd0*/  IABS R18, R40 ;  /* 0x0000002800127213 */ /* 0x000fc40000000000 */
[----:B------:R-:W-:Y:S01]  /*1be0*/  IABS R20, R42 ;  /* 0x0000002a00147213 */ /* 0x000fe20000000000 */
[----:B------:R-:W-:Y:S01]  /*1bf0*/  @!P6 IMAD.IADD R11, R11, 0x1, -R4 ;  /* 0x000000010b0be824 */ /* 0x000fe200078e0a04 */
[----:B------:R-:W-:Y:S01]  /*1c00*/  ISETP.GE.AND P5, PT, R22, RZ, PT ;  /* 0x000000ff1600720c */ /* 0x000fe20003fa6270 */
[C---:B------:R-:W-:Y:S01]  /*1c10*/  IMAD.HI.U32 R10, R9.reuse, R16, RZ ;  /* 0x00000010090a7227 */ /* 0x040fe200078e00ff */
[----:B------:R-:W-:Y:S02]  /*1c20*/  ISETP.GT.U32.AND P6, PT, R4, R59, PT ;  /* 0x0000003b0400720c */ /* 0x000fe40003fc4070 */
[----:B------:R-:W-:Y:S01]  /*1c30*/  IABS R22, R24 ;  /* 0x0000001800167213 */ /* 0x000fe20000000000 */
[----:B------:R-:W-:-:S04]  /*1c40*/  IMAD.HI.U32 R12, R9, R18, RZ ;  /* 0x00000012090c7227 */ /* 0x000fc800078e00ff */
[----:B------:R-:W-:-:S04]  /*1c50*/  IMAD.HI.U32 R14, R9, R20, RZ ;  /* 0x00000014090e7227 */ /* 0x000fc800078e00ff */
[----:B------:R-:W-:Y:S02]  /*1c60*/  IMAD.MOV R8, RZ, RZ, -R8 ;  /* 0x000000ffff087224 */ /* 0x000fe400078e0a08 */
[----:B------:R-:W-:Y:S02]  /*1c70*/  IMAD.MOV R63, RZ, RZ, -R10 ;  /* 0x000000ffff3f7224 */ /* 0x000fe400078e0a0a */
[----:B------:R-:W-:Y:S02]  /*1c80*/  IMAD.MOV R65, RZ, RZ, -R12 ;  /* 0x000000ffff417224 */ /* 0x000fe400078e0a0c */
[----:B------:R-:W-:Y:S01]  /*1c90*/  @!P4 IMAD.MOV R43, RZ, RZ, -R43 ;  /* 0x000000ffff2bc224 */ /* 0x000fe200078e0a2b */
[C---:B------:R-:W-:Y:S01]  /*1ca0*/  ISETP.GT.U32.AND P4, PT, R4.reuse, R53, PT ;  /* 0x000000350400720c */ /* 0x040fe20003f84070 */
[----:B------:R-:W-:Y:S01]  /*1cb0*/  @!P3 IMAD.MOV R49, RZ, RZ, -R49 ;  /* 0x000000ffff31b224 */ /* 0x000fe200078e0a31 */
[----:B------:R-:W-:Y:S01]  /*1cc0*/  ISETP.GT.U32.AND P3, PT, R4, R11, PT ;  /* 0x0000000b0400720c */ /* 0x000fe20003f64070 */
[----:B------:R-:W-:-:S02]  /*1cd0*/  IMAD.MOV R67, RZ, RZ, -R14 ;  /* 0x000000ffff437224 */ /* 0x000fc400078e0a0e */
[----:B------:R-:W-:Y:S02]  /*1ce0*/  IMAD R61, R4, R8, R61 ;  /* 0x00000008043d7224 */ /* 0x000fe400078e023d */
[----:B------:R-:W-:-:S04]  /*1cf0*/  IMAD.HI.U32 R8, R9, R22, RZ ;  /* 0x0000001609087227 */ /* 0x000fc800078e00ff */
[----:B------:R-:W-:Y:S01]  /*1d00*/  @!P1 IMAD.MOV R47, RZ, RZ, -R47 ;  /* 0x000000ffff2f9224 */ /* 0x000fe200078e0a2f */
[C---:B------:R-:W-:Y:S01]  /*1d10*/  ISETP.GT.U32.AND P1, PT, R4.reuse, R57, PT ;  /* 0x000000390400720c */ /* 0x040fe20003f24070 */
[C---:B------:R-:W-:Y:S02]  /*1d20*/  IMAD R9, R4.reuse, R63, R16 ;  /* 0x0000003f04097224 */ /* 0x040fe400078e0210 */
[C---:B------:R-:W-:Y:S02]  /*1d30*/  IMAD R63, R4.reuse, R65, R18 ;  /* 0x00000041043f7224 */ /* 0x040fe400078e0212 */
[C---:B------:R-:W-:Y:S02]  /*1d40*/  IMAD R65, R4.reuse, R67, R20 ;  /* 0x0000004304417224 */ /* 0x040fe400078e0214 */
[----:B------:R-:W-:Y:S01]  /*1d50*/  IMAD.MOV R67, RZ, RZ, -R8 ;  /* 0x000000ffff437224 */ /* 0x000fe200078e0a08 */
[----:B------:R-:W-:Y:S01]  /*1d60*/  IABS R8, R202 ;  /* 0x000000ca00087213 */ /* 0x000fe20000000000 */
[----:B------:R-:W-:Y:S01]  /*1d70*/  @!P5 IMAD.MOV R51, RZ, RZ, -R51 ;  /* 0x000000ffff33d224 */ /* 0x000fe200078e0a33 */
[----:B------:R-:W-:Y:S01]  /*1d80*/  ISETP.GT.U32.AND P5, PT, R4, R61, PT ;  /* 0x0000003d0400720c */ /* 0x000fe20003fa4070 */
[----:B------:R-:W-:-:S02]  /*1d90*/  @!P6 IMAD.IADD R59, R59, 0x1, -R4 ;  /* 0x000000013b3be824 */ /* 0x000fc400078e0a04 */
[----:B------:R-:W-:Y:S01]  /*1da0*/  @!P2 IMAD.MOV R45, RZ, RZ, -R45 ;  /* 0x000000ffff2da224 */ /* 0x000fe200078e0a2d */
[C---:B------:R-:W-:Y:S01]  /*1db0*/  ISETP.GT.U32.AND P2, PT, R4.reuse, R55, PT ;  /* 0x000000370400720c */ /* 0x040fe20003f44070 */
[C---:B------:R-:W-:Y:S01]  /*1dc0*/  IMAD R67, R4.reuse, R67, R22 ;  /* 0x0000004304437224 */ /* 0x040fe200078e0216 */
[C---:B------:R-:W-:Y:S01]  /*1dd0*/  ISETP.GT.U32.AND P6, PT, R4.reuse, R59, PT ;  /* 0x0000003b0400720c */ /* 0x040fe20003fc4070 */
[--C-:B------:R-:W-:Y:S01]  /*1de0*/  @!P4 IMAD.IADD R53, R53, 0x1, -R4.reuse ;  /* 0x000000013535c824 */ /* 0x100fe200078e0a04 */
[C---:B------:R-:W-:Y:S01]  /*1df0*/  ISETP.GT.U32.AND P4, PT, R4.reuse, R9, PT ;  /* 0x000000090400720c */ /* 0x040fe20003f84070 */
[--C-:B------:R-:W-:Y:S01]  /*1e00*/  @!P3 IMAD.IADD R11, R11, 0x1, -R4.reuse ;  /* 0x000000010b0bb824 */ /* 0x100fe200078e0a04 */
[C---:B------:R-:W-:Y:S01]  /*1e10*/  ISETP.GT.U32.AND P3, PT, R4.reuse, R67, PT ;  /* 0x000000430400720c */ /* 0x040fe20003f64070 */
[--C-:B------:R-:W-:Y:S01]  /*1e20*/  @!P1 IMAD.IADD R57, R57, 0x1, -R4.reuse ;  /* 0x0000000139399824 */ /* 0x100fe200078e0a04 */
[----:B------:R-:W-:Y:S01]  /*1e30*/  ISETP.GT.U32.AND P1, PT, R4, R65, PT ;  /* 0x000000410400720c */ /* 0x000fe20003f24070 */
[----:B------:R-:W-:Y:S01]  /*1e40*/  @!P5 IMAD.IADD R61, R61, 0x1, -R4 ;  /* 0x000000013d3dd824 */ /* 0x000fe200078e0a04 */
[----:B------:R-:W-:Y:S01]  /*1e50*/  ISETP.GE.AND P5, PT, R28, RZ, PT ;  /* 0x000000ff1c00720c */ /* 0x000fe20003fa6270 */
[----:B------:R-:W-:-:S04]  /*1e60*/  IMAD.HI.U32 R6, R6, R8, RZ ;  /* 0x0000000806067227 */ /* 0x000fc800078e00ff */
[--C-:B------:R-:W-:Y:S01]  /*1e70*/  @!P2 IMAD.IADD R55, R55, 0x1, -R4.reuse ;  /* 0x000000013737a824 */ /* 0x100fe200078e0a04 */
[----:B------:R-:W-:Y:S01]  /*1e80*/  ISETP.GT.U32.AND P2, PT, R4, R63, PT ;  /* 0x0000003f0400720c */ /* 0x000fe20003f44070 */
[--C-:B------:R-:W-:Y:S01]  /*1e90*/  @!P6 IMAD.IADD R59, R59, 0x1, -R4.reuse ;  /* 0x000000013b3be824 */ /* 0x100fe200078e0a04 */
[----:B------:R-:W-:Y:S01]  /*1ea0*/  ISETP.GE.AND P6, PT, R26, RZ, PT ;  /* 0x000000ff1a00720c */ /* 0x000fe20003fc6270 */
[----:B------:R-:W-:Y:S01]  /*1eb0*/  @!P4 IMAD.IADD R9, R9, 0x1, -R4 ;  /* 0x000000010909c824 */ /* 0x000fe200078e0a04 */
[----:B------:R-:W-:Y:S01]  /*1ec0*/  ISETP.GE.AND P4, PT, R30, RZ, PT ;  /* 0x000000ff1e00720c */ /* 0x000fe20003f86270 */
[----:B------:R-:W-:Y:S02]  /*1ed0*/  IMAD.MOV R6, RZ, RZ, -R6 ;  /* 0x000000ffff067224 */ /* 0x000fe400078e0a06 */
[--C-:B------:R-:W-:Y:S01]  /*1ee0*/  @!P3 IMAD.IADD R67, R67, 0x1, -R4.reuse ;  /* 0x000000014343b824 */ /* 0x100fe200078e0a04 */
[----:B------:R-:W-:Y:S01]  /*1ef0*/  ISETP.GE.AND P3, PT, R222, c[0x0][0x180], PT ;  /* 0x00006000de007a0c */ /* 0x000fe20003f66270 */
[----:B------:R-:W-:Y:S01]  /*1f00*/  @!P1 IMAD.IADD R65, R65, 0x1, -R4 ;  /* 0x0000000141419824 */ /* 0x000fe200078e0a04 */
[----:B------:R-:W-:Y:S01]  /*1f10*/  ISETP.GE.AND P1, PT, R34, RZ, PT ;  /* 0x000000ff2200720c */ /* 0x000fe20003f26270 */
[----:B------:R-:W-:Y:S01]  /*1f20*/  IMAD R6, R3, R6, R8 ;  /* 0x0000000603067224 */ /* 0x000fe200078e0208 */
[----:B------:R-:W-:Y:S01]  /*1f30*/  SEL R8, R2, RZ, !P3 ;  /* 0x000000ff02087207 */ /* 0x000fe20005800000 */
[----:B------:R-:W-:Y:S01]  /*1f40*/  @!P5 IMAD.MOV R55, RZ, RZ, -R55 ;  /* 0x000000ffff37d224 */ /* 0x000fe200078e0a37 */
[C---:B------:R-:W-:Y:S01]  /*1f50*/  ISETP.GT.U32.AND P3, PT, R4.reuse, R61, PT ;  /* 0x0000003d0400720c */ /* 0x040fe20003f64070 */
[----:B------:R-:W-:Y:S01]  /*1f60*/  @!P2 IMAD.IADD R63, R63, 0x1, -R4 ;  /* 0x000000013f3fa824 */ /* 0x000fe200078e0a04 */
[C---:B------:R-:W-:Y:S01]  /*1f70*/  ISETP.GT.U32.AND P5, PT, R4.reuse, R65, PT ;  /* 0x000000410400720c */ /* 0x040fe20003fa4070 */
[----:B------:R-:W-:Y:S01]  /*1f80*/  @!P6 IMAD.MOV R53, RZ, RZ, -R53 ;  /* 0x000000ffff35e224 */ /* 0x000fe200078e0a35 */
[C---:B------:R-:W-:Y:S01]  /*1f90*/  ISETP.GT.U32.AND P6, PT, R4.reuse, R9, PT ;  /* 0x000000090400720c */ /* 0x040fe20003fc4070 */
[----:B------:R-:W-:Y:S01]  /*1fa0*/  @!P4 IMAD.MOV R57, RZ, RZ, -R57 ;  /* 0x000000ffff39c224 */ /* 0x000fe200078e0a39 */
[----:B------:R-:W-:-:S02]  /*1fb0*/  ISETP.GT.U32.AND P4, PT, R4, R63, PT ;  /* 0x0000003f0400720c */ /* 0x000fc40003f84070 */
[----:B------:R-:W-:Y:S01]  /*1fc0*/  ISETP.GE.AND P2, PT, R32, RZ, PT ;  /* 0x000000ff2000720c */ /* 0x000fe20003f46270 */
[----:B------:R-:W-:Y:S01]  /*1fd0*/  @!P1 IMAD.MOV R59, RZ, RZ, -R59 ;  /* 0x000000ffff3b9224 */ /* 0x000fe200078e0a3b */
[----:B------:R-:W-:-:S03]  /*1fe0*/  ISETP.GT.U32.AND P1, PT, R4, R67, PT ;  /* 0x000000430400720c */ /* 0x000fc60003f24070 */
[--C-:B------:R-:W-:Y:S01]  /*1ff0*/  @!P3 IMAD.IADD R61, R61, 0x1, -R4.reuse ;  /* 0x000000013d3db824 */ /* 0x100fe200078e0a04 */
[----:B------:R-:W-:Y:S01]  /*2000*/  ISETP.GT.U32.AND P3, PT, R3, R6, PT ;  /* 0x000000060300720c */ /* 0x000fe20003f64070 */
[--C-:B------:R-:W-:Y:S01]  /*2010*/  @!P5 IMAD.IADD R65, R65, 0x1, -R4.reuse ;  /* 0x000000014141d824 */ /* 0x100fe200078e0a04 */
[----:B------:R-:W-:Y:S01]  /*2020*/  ISETP.GE.AND P5, PT, R40, RZ, PT ;  /* 0x000000ff2800720c */ /* 0x000fe20003fa6270 */
[--C-:B------:R-:W-:Y:S01]  /*2030*/  @!P6 IMAD.IADD R9, R9, 0x1, -R4.reuse ;  /* 0x000000010909e824 */ /* 0x100fe200078e0a04 */
[----:B------:R-:W-:Y:S01]  /*2040*/  ISETP.GE.AND P6, PT, R36, RZ, PT ;  /* 0x000000ff2400720c */ /* 0x000fe20003fc6270 */
[--C-:B------:R-:W-:Y:S01]  /*2050*/  @!P4 IMAD.IADD R63, R63, 0x1, -R4.reuse ;  /* 0x000000013f3fc824 */ /* 0x100fe200078e0a04 */
[----:B------:R-:W-:Y:S01]  /*2060*/  ISETP.GE.AND P4, PT, R38, RZ, PT ;  /* 0x000000ff2600720c */ /* 0x000fe20003f86270 */
[----:B------:R-:W-:Y:S01]  /*2070*/  @!P2 IMAD.MOV R11, RZ, RZ, -R11 ;  /* 0x000000ffff0ba224 */ /* 0x000fe200078e0a0b */
[----:B------:R-:W-:Y:S01]  /*2080*/  ISETP.NE.U32.AND P2, PT, R8, RZ, PT ;  /* 0x000000ff0800720c */ /* 0x000fe20003f45070 */
[----:B------:R-:W-:Y:S01]  /*2090*/  @!P1 IMAD.IADD R67, R67, 0x1, -R4 ;  /* 0x0000000143439824 */ /* 0x000fe200078e0a04 */
[----:B------:R-:W-:-:S03]  /*20a0*/  ISETP.GE.AND P1, PT, R42, RZ, PT ;  /* 0x000000ff2a00720c */ /* 0x000fc60003f26270 */
[----:B------:R-:W-:Y:S01]  /*20b0*/  @!P3 IMAD.IADD R6, R6, 0x1, -R3 ;  /* 0x000000010606b824 */ /* 0x000fe200078e0a03 */
[----:B------:R-:W-:Y:S01]  /*20c0*/  ISETP.GE.AND P3, PT, R236, c[0x0][0x180], PT ;  /* 0x00006000ec007a0c */ /* 0x000fe20003f66270 */
[----:B------:R-:W-:Y:S01]  /*20d0*/  @!P5 IMAD.MOV R63, RZ, RZ, -R63 ;  /* 0x000000ffff3fd224 */ /* 0x000fe200078e0a3f */
[----:B------:R-:W-:Y:S01]  /*20e0*/  ISETP.GE.AND P5, PT, R24, RZ, PT ;  /* 0x000000ff1800720c */ /* 0x000fe20003fa6270 */
[----:B------:R-:W-:Y:S01]  /*20f0*/  @!P6 IMAD.MOV R61, RZ, RZ, -R61 ;  /* 0x000000ffff3de224 */ /* 0x000fe200078e0a3d */
[----:B------:R-:W-:Y:S01]  /*2100*/  SEL R4, R2, RZ, !P3 ;  /* 0x000000ff02047207 */ /* 0x000fe20005800000 */
[----:B------:R-:W-:Y:S01]  /*2110*/  @!P4 IMAD.MOV R9, RZ, RZ, -R9 ;  /* 0x000000ffff09c224 */ /* 0x000fe200078e0a09 */
[----:B------:R-:W-:Y:S02]  /*2120*/  ISETP.GT.U32.AND P3, PT, R3, R6, PT ;  /* 0x000000060300720c */ /* 0x000fe40003f64070 */
[----:B------:R-:W-:Y:S01]  /*2130*/  ISETP.GE.AND P6, PT, R234, c[0x0][0x180], PT ;  /* 0x00006000ea007a0c */ /* 0x000fe20003fc6270 */
[----:B------:R-:W-:Y:S01]  /*2140*/  @!P1 IMAD.MOV R65, RZ, RZ, -R65 ;  /* 0x000000ffff419224 */ /* 0x000fe200078e0a41 */
[----:B------:R-:W-:-:S02]  /*2150*/  ISETP.NE.U32.AND P4, PT, R4, RZ, PT ;  /* 0x000000ff0400720c */ /* 0x000fc40003f85070 */
[----:B------:R-:W-:Y:S02]  /*2160*/  SEL R4, R2, RZ, !P6 ;  /* 0x000000ff02047207 */ /* 0x000fe40007000000 */
[----:B------:R-:W-:Y:S01]  /*2170*/  ISETP.NE.AND P1, PT, RZ, c[0x0][0x17c], PT ;  /* 0x00005f00ff007a0c */ /* 0x000fe20003f25270 */
[----:B------:R-:W-:Y:S01]  /*2180*/  @!P5 IMAD.MOV R67, RZ, RZ, -R67 ;  /* 0x000000ffff43d224 */ /* 0x000fe200078e0a43 */
[----:B------:R-:W-:Y:S02]  /*2190*/  ISETP.NE.U32.AND P6, PT, R4, RZ, PT ;  /* 0x000000ff0400720c */ /* 0x000fe40003fc5070 */
[----:B------:R-:W-:Y:S01]  /*21a0*/  LOP3.LUT R4, RZ, c[0x0][0x17c], RZ, 0x33, !PT ;  /* 0x00005f00ff047a12 */ /* 0x000fe200078e33ff */
[----:B------:R-:W-:Y:S01]  /*21b0*/  @!P3 IMAD.IADD R6, R6, 0x1, -R3 ;  /* 0x000000010606b824 */ /* 0x000fe200078e0a03 */
[----:B------:R-:W-:Y:S01]  /*21c0*/  ISETP.GE.AND P3, PT, R202, RZ, PT ;  /* 0x000000ffca00720c */ /* 0x000fe20003f66270 */
[----:B------:R-:W-:Y:S01]  /*21d0*/  IMAD R3, R69, 0x2, R136 ;  /* 0x0000000245037824 */ /* 0x000fe200078e0288 */
[C---:B------:R-:W-:Y:S01]  /*21e0*/  SEL R138, R4.reuse, R7, !P1 ;  /* 0x00000007048a7207 */ /* 0x040fe20004800000 */
[----:B------:R-:W-:Y:S01]  /*21f0*/  IMAD.MOV.U32 R137, RZ, RZ, R6 ;  /* 0x000000ffff897224 */ /* 0x000fe200078e0006 */
[----:B------:R-:W-:-:S02]  /*2200*/  SEL R140, R4, R13, !P1 ;  /* 0x0000000d048c7207 */ /* 0x000fc40004800000 */
[----:B------:R-:W-:Y:S01]  /*2210*/  SEL R142, R4, R15, !P1 ;  /* 0x0000000f048e7207 */ /* 0x000fe20004800000 */
[----:B------:R-:W-:Y:S01]  /*2220*/  IMAD R138, R138, c[0x0][0x190], RZ ;  /* 0x000064008a8a7a24 */ /* 0x000fe200078e02ff */
[----:B------:R-:W-:Y:S01]  /*2230*/  SEL R144, R4, R17, !P1 ;  /* 0x0000001104907207 */ /* 0x000fe20004800000 */
[----:B------:R-:W-:Y:S01]  /*2240*/  IMAD R140, R140, c[0x0][0x190], RZ ;  /* 0x000064008c8c7a24 */ /* 0x000fe200078e02ff */
[----:B------:R-:W-:Y:S01]  /*2250*/  SEL R146, R4, R19, !P1 ;  /* 0x0000001304927207 */ /* 0x000fe20004800000 */
[----:B------:R-:W-:Y:S01]  /*2260*/  IMAD R142, R142, c[0x0][0x190], RZ ;  /* 0x000064008e8e7a24 */ /* 0x000fe200078e02ff */
[C---:B------:R-:W-:Y:S01]  /*2270*/  SEL R148, R4.reuse, R21, !P1 ;  /* 0x0000001504947207 */ /* 0x040fe20004800000 */
[----:B------:R-:W-:Y:S01]  /*2280*/  @!P3 IMAD.MOV R137, RZ, RZ, -R137 ;  /* 0x000000ffff89b224 */ /* 0x000fe200078e0a89 */
[----:B------:R-:W-:Y:S01]  /*2290*/  SEL R150, R4, R23, !P1 ;  /* 0x0000001704967207 */ /* 0x000fe20004800000 */
[----:B------:R-:W-:Y:S01]  /*22a0*/  IMAD R144, R144, c[0x0][0x190], RZ ;  /* 0x0000640090907a24 */ /* 0x000fe200078e02ff */
        /* <DEDUP_REMOVED lines=49> */
[----:B------:R-:W-:Y:S01]  /*25c0*/  IMAD R4, R69, 0x2, R3 ;  /* 0x0000000245047824 */ /* 0x000fe200078e0203 */
[----:B------:R-:W-:Y:S01]  /*25d0*/  ISETP.NE.AND P1, PT, RZ, c[0x0][0x178], PT ;  /* 0x00005e00ff007a0c */ /* 0x000fe20003f25270 */
[----:B------:R-:W-:Y:S01]  /*25e0*/  IMAD R194, R194, c[0x0][0x190], RZ ;  /* 0x00006400c2c27a24 */ /* 0x000fe200078e02ff */
[----:B------:R-:W-:Y:S01]  /*25f0*/  LEA R91, P5, R135, c[0x0][0x168], 0x2 ;  /* 0x00005a00875b7a11 */ /* 0x000fe200078a10ff */
[----:B------:R-:W-:-:S02]  /*2600*/  IMAD R5, R69, 0x2, R4 ;  /* 0x0000000245057824 */ /* 0x000fc400078e0204 */
[----:B------:R-:W-:Y:S01]  /*2610*/  IMAD R196, R196, c[0x0][0x190], RZ ;  /* 0x00006400c4c47a24 */ /* 0x000fe200078e02ff */
[----:B------:R-:W-:Y:S01]  /*2620*/  LEA.HI.X.SX32 R23, R135, c[0x0][0x16c], 0x2, P5 ;  /* 0x00005b0087177a11 */ /* 0x000fe200028f16ff */
[----:B------:R-:W-:Y:S02]  /*2630*/  IMAD R6, R69, 0x2, R5 ;  /* 0x0000000245067824 */ /* 0x000fe400078e0205 */
[----:B------:R-:W-:Y:S02]  /*2640*/  IMAD R198, R198, c[0x0][0x190], RZ ;  /* 0x00006400c6c67a24 */ /* 0x000fe400078e02ff */
[----:B------:R-:W-:Y:S02]  /*2650*/  IMAD R200, R200, c[0x0][0x190], RZ ;  /* 0x00006400c8c87a24 */ /* 0x000fe400078e02ff */
[----:B------:R-:W-:-:S05]  /*2660*/  @!P1 LOP3.LUT R137, RZ, c[0x0][0x178], RZ, 0x33, !PT ;  /* 0x00005e00ff899a12 */ /* 0x000fca00078e33ff */
[----:B------:R-:W-:-:S05]  /*2670*/  IMAD R137, R137, c[0x0][0x184], RZ ;  /* 0x0000610089897a24 */ /* 0x000fca00078e02ff */
[----:B------:R-:W-:-:S04]  /*2680*/  LEA R101, P1, R137, c[0x0][0x160], 0x2 ;  /* 0x0000580089657a11 */ /* 0x000fc800078210ff */
[----:B------:R-:W-:Y:S02]  /*2690*/  LEA.HI.X.SX32 R103, R137, c[0x0][0x164], 0x2, P1 ;  /* 0x0000590089677a11 */ /* 0x000fe400008f16ff */
[CC--:B------:R-:W-:Y:S02]  /*26a0*/  LEA R24, P3, R4.reuse, R101.reuse, 0x2 ;  /* 0x0000006504187211 */ /* 0x0c0fe400078610ff */
[C---:B------:R-:W-:Y:S02]  /*26b0*/  LEA R8, P1, R3.reuse, R101, 0x2 ;  /* 0x0000006503087211 */ /* 0x040fe400078210ff */
[----:B------:R-:W-:Y:S02]  /*26c0*/  LEA.HI.X.SX32 R25, R4, R103, 0x2, P3 ;  /* 0x0000006704197211 */ /* 0x000fe400018f16ff */
[----:B------:R-:W-:Y:S02]  /*26d0*/  LEA R26, P3, R6, R101, 0x2 ;  /* 0x00000065061a7211 */ /* 0x000fe400078610ff */
[----:B------:R-:W-:-:S02]  /*26e0*/  LEA.HI.X.SX32 R9, R3, R103, 0x2, P1 ;  /* 0x0000006703097211 */ /* 0x000fc400008f16ff */
[----:B------:R-:W-:Y:S02]  /*26f0*/  LEA R10, P1, R5, R101, 0x2 ;  /* 0x00000065050a7211 */ /* 0x000fe400078210ff */
[----:B------:R-:W-:Y:S02]  /*2700*/  LEA.HI.X.SX32 R27, R6, R103, 0x2, P3 ;  /* 0x00000067061b7211 */ /* 0x000fe400018f16ff */
[----:B------:R-:W-:Y:S02]  /*2710*/  LEA R12, P3, R113, R101, 0x2 ;  /* 0x00000065710c7211 */ /* 0x000fe400078610ff */
[----:B------:R-:W-:Y:S02]  /*2720*/  LEA.HI.X.SX32 R11, R5, R103, 0x2, P1 ;  /* 0x00000067050b7211 */ /* 0x000fe400008f16ff */
[----:B------:R-:W-:Y:S02]  /*2730*/  LEA R92, P1, R112, R101, 0x2 ;  /* 0x00000065705c7211 */ /* 0x000fe400078210ff */
[----:B------:R-:W-:-:S02]  /*2740*/  LEA.HI.X.SX32 R13, R113, R103, 0x2, P3 ;  /* 0x00000067710d7211 */ /* 0x000fc400018f16ff */
[C---:B------:R-:W-:Y:S02]  /*2750*/  LEA R14, P3, R115.reuse, R101, 0x2 ;  /* 0x00000065730e7211 */ /* 0x040fe400078610ff */
[----:B------:R-:W-:Y:S02]  /*2760*/  LEA.HI.X.SX32 R93, R112, R103, 0x2, P1 ;  /* 0x00000067705d7211 */ /* 0x000fe400008f16ff */
[C---:B------:R-:W-:Y:S02]  /*2770*/  LEA R94, P1, R114.reuse, R101, 0x2 ;  /* 0x00000065725e7211 */ /* 0x040fe400078210ff */
[----:B------:R-:W-:Y:S01]  /*2780*/  LEA.HI.X.SX32 R15, R115, R103, 0x2, P3 ;  /* 0x00000067730f7211 */ /* 0x000fe200018f16ff */
[----:B------:R1:W-:Y:S01]  /*2790*/  LDGSTS.E [R220+0x10000], [R92.64], P0 ;  /* 0x100000005cdc7fae */ /* 0x0003e2000812184e */
[----:B------:R-:W-:Y:S02]  /*27a0*/  LEA R16, P3, R129, R101, 0x2 ;  /* 0x0000006581107211 */ /* 0x000fe400078610ff */
[----:B------:R-:W-:-:S02]  /*27b0*/  LEA.HI.X.SX32 R95, R114, R103, 0x2, P1 ;  /* 0x00000067725f7211 */ /* 0x000fc400008f16ff */
[-C--:B------:R-:W-:Y:S02]  /*27c0*/  LEA R96, P1, R128, R101.reuse, 0x2 ;  /* 0x0000006580607211 */ /* 0x080fe400078210ff */
[----:B------:R-:W-:Y:S01]  /*27d0*/  LEA R4, P5, R132, R101, 0x2 ;  /* 0x0000006584047211 */ /* 0x000fe200078a10ff */
[----:B------:R2:W-:Y:S01]  /*27e0*/  LDGSTS.E [R220+0x10400], [R94.64], P4 ;  /* 0x104000005edc7fae */ /* 0x0005e2000a12184e */
[----:B------:R-:W-:Y:S02]  /*27f0*/  LEA.HI.X.SX32 R17, R129, R103, 0x2, P3 ;  /* 0x0000006781117211 */ /* 0x000fe400018f16ff */
[----:B------:R-:W-:Y:S02]  /*2800*/  LEA R18, P3, R131, R101, 0x2 ;  /* 0x0000006583127211 */ /* 0x000fe400078610ff */
[-C--:B------:R-:W-:Y:S02]  /*2810*/  LEA.HI.X.SX32 R97, R128, R103.reuse, 0x2, P1 ;  /* 0x0000006780617211 */ /* 0x080fe400008f16ff */
[----:B------:R-:W-:-:S02]  /*2820*/  LEA.HI.X.SX32 R5, R132, R103, 0x2, P5 ;  /* 0x0000006784057211 */ /* 0x000fc400028f16ff */
[-C--:B------:R-:W-:Y:S01]  /*2830*/  LEA R98, P1, R130, R101.reuse, 0x2 ;  /* 0x0000006582627211 */ /* 0x080fe200078210ff */
[----:B------:R3:W-:Y:S01]  /*2840*/  LDGSTS.E [R220+0x10800], [R96.64], P6 ;  /* 0x1080000060dc7fae */ /* 0x0007e2000b12184e */
[----:B------:R-:W-:Y:S02]  /*2850*/  LEA R20, P5, R133, R101, 0x2 ;  /* 0x0000006585147211 */ /* 0x000fe400078a10ff */
[----:B------:R-:W-:Y:S02]  /*2860*/  LEA.HI.X.SX32 R19, R131, R103, 0x2, P3 ;  /* 0x0000006783137211 */ /* 0x000fe400018f16ff */
[----:B------:R-:W-:Y:S02]  /*2870*/  LEA R6, P3, R134, R101, 0x2 ;  /* 0x0000006586067211 */ /* 0x000fe400078610ff */
[-C--:B------:R-:W-:Y:S02]  /*2880*/  LEA.HI.X.SX32 R99, R130, R103.reuse, 0x2, P1 ;  /* 0x0000006782637211 */ /* 0x080fe400008f16ff */
[----:B------:R-:W-:-:S02]  /*2890*/  LEA.HI.X.SX32 R21, R133, R103, 0x2, P5 ;  /* 0x0000006785157211 */ /* 0x000fc400028f16ff */
[-C--:B------:R-:W-:Y:S02]  /*28a0*/  LEA R28, P1, R138, R91.reuse, 0x2 ;  /* 0x0000005b8a1c7211 */ /* 0x080fe400078210ff */
        /* <DEDUP_REMOVED lines=61> */
[-C--:B------:R-:W-:Y:S02]  /*2c80*/  LEA.HI.X.SX32 R87, R196, R23.reuse, 0x2, P3 ;  /* 0x00000017c4577211 */ /* 0x080fe400018f16ff */
[----:B------:R-:W-:Y:S02]  /*2c90*/  ISETP.GE.AND P3, PT, R232, c[0x0][0x180], PT ;  /* 0x00006000e8007a0c */ /* 0x000fe40003f66270 */
[-C--:B------:R-:W-:Y:S02]  /*2ca0*/  LEA.HI.X.SX32 R89, R198, R23.reuse, 0x2, P1 ;  /* 0x00000017c6597211 */ /* 0x080fe400008f16ff */
[----:B------:R-:W-:-:S02]  /*2cb0*/  LEA.HI.X.SX32 R91, R200, R23, 0x2, P5 ;  /* 0x00000017c85b7211 */ /* 0x000fc400028f16ff */
[----:B------:R-:W-:Y:S02]  /*2cc0*/  ISETP.GE.AND P1, PT, R230, c[0x0][0x180], PT ;  /* 0x00006000e6007a0c */ /* 0x000fe40003f26270 */
[----:B------:R-:W-:Y:S01]  /*2cd0*/  LEA R22, P5, R136, R101, 0x2 ;  /* 0x0000006588167211 */ /* 0x000fe200078a10ff */
[----:B------:R-:W-:Y:S01]  /*2ce0*/  IMAD.U32 R101, RZ, RZ, UR5 ;  /* 0x00000005ff657e24 */ /* 0x000fe2000f8e00ff */
[----:B------:R-:W-:Y:S02]  /*2cf0*/  SEL R3, R2, RZ, !P3 ;  /* 0x000000ff02037207 */ /* 0x000fe40005800000 */
[----:B------:R-:W-:Y:S01]  /*2d00*/  ISETP.GE.AND P3, PT, R228, c[0x0][0x180], PT ;  /* 0x00006000e4007a0c */ /* 0x000fe20003f66270 */
[----:B-1----:R-:W-:Y:S01]  /*2d10*/  IMAD.WIDE R92, R101, 0x4, R92 ;  /* 0x00000004655c7825 */ /* 0x002fe200078e025c */
[----:B------:R-:W-:Y:S02]  /*2d20*/  SEL R100, R2, RZ, !P1 ;  /* 0x000000ff02647207 */ /* 0x000fe40004800000 */
[----:B------:R-:W-:Y:S01]  /*2d30*/  LEA.HI.X.SX32 R23, R136, R103, 0x2, P5 ;  /* 0x0000006788177211 */ /* 0x000fe200028f16ff */
[----:B------:R-:W-:Y:S01]  /*2d40*/  IMAD.U32 R103, RZ, RZ, UR5 ;  /* 0x00000005ff677e24 */ /* 0x000fe2000f8e00ff */
[----:B------:R-:W-:-:S02]  /*2d50*/  ISETP.NE.U32.AND P5, PT, R3, RZ, PT ;  /* 0x000000ff0300720c */ /* 0x000fc40003fa5070 */
[----:B------:R-:W-:Y:S01]  /*2d60*/  ISETP.GE.AND P1, PT, R226, c[0x0][0x180], PT ;  /* 0x00006000e2007a0c */ /* 0x000fe20003f26270 */
[----:B--2---:R-:W-:Y:S01]  /*2d70*/  IMAD.WIDE R94, R103, 0x4, R94 ;  /* 0x00000004675e7825 */ /* 0x004fe200078e025e */
[----:B------:R-:W-:Y:S02]  /*2d80*/  SEL R3, R2, RZ, !P3 ;  /* 0x000000ff02037207 */ /* 0x000fe40005800000 */
[----:B------:R-:W-:Y:S02]  /*2d90*/  ISETP.NE.U32.AND P3, PT, R100, RZ, PT ;  /* 0x000000ff6400720c */ /* 0x000fe40003f65070 */
[----:B------:R-:W-:Y:S02]  /*2da0*/  SEL R100, R2, RZ, !P1 ;  /* 0x000000ff02647207 */ /* 0x000fe40004800000 */
[----:B------:R-:W-:Y:S02]  /*2db0*/  ISETP.NE.U32.AND P0, PT, R3, RZ, PT ;  /* 0x000000ff0300720c */ /* 0x000fe40003f05070 */
[----:B------:R-:W-:Y:S01]  /*2dc0*/  ISETP.NE.U32.AND P1, PT, R100, RZ, PT ;  /* 0x000000ff6400720c */ /* 0x000fe20003f25070 */
[----:B------:R1:W-:Y:S01]  /*2dd0*/  LDGSTS.E [R220+0x10c00], [R98.64], P5 ;  /* 0x10c0000062dc7fae */ /* 0x0003e2000a92184e */
[----:B------:R-:W-:-:S02]  /*2de0*/  ISETP.GE.AND P4, PT, R224, c[0x0][0x180], PT ;  /* 0x00006000e0007a0c */ /* 0x000fc40003f86270 */
[----:B------:R-:W-:Y:S02]  /*2df0*/  ISETP.GE.AND P6, PT, R237, c[0x0][0x180], PT ;  /* 0x00006000ed007a0c */ /* 0x000fe40003fc6270 */
[C---:B------:R-:W-:Y:S01]  /*2e00*/  SEL R3, R2.reuse, RZ, !P4 ;  /* 0x000000ff02037207 */ /* 0x040fe20006000000 */
[----:B------:R2:W-:Y:S01]  /*2e10*/  LDGSTS.E [R220+0x11000], [R4.64], P3 ;  /* 0x1100000004dc7fae */ /* 0x0005e2000992184e */
[----:B------:R-:W-:Y:S02]  /*2e20*/  ISETP.GE.AND P4, PT, R235, c[0x0][0x180], PT ;  /* 0x00006000eb007a0c */ /* 0x000fe40003f86270 */
[C---:B------:R-:W-:Y:S01]  /*2e30*/  SEL R100, R2.reuse, RZ, !P6 ;  /* 0x000000ff02647207 */ /* 0x040fe20007000000 */
[----:B------:R4:W-:Y:S01]  /*2e40*/  LDGSTS.E [R220+0x11400], [R6.64], P0 ;  /* 0x1140000006dc7fae */ /* 0x0009e2000812184e */
[----:B------:R-:W-:Y:S02]  /*2e50*/  ISETP.GE.AND P6, PT, R233, c[0x0][0x180], PT ;  /* 0x00006000e9007a0c */ /* 0x000fe40003fc6270 */
[----:B------:R-:W-:Y:S01]  /*2e60*/  ISETP.NE.U32.AND P5, PT, R3, RZ, PT ;  /* 0x000000ff0300720c */ /* 0x000fe20003fa5070 */
[----:B------:R5:W-:Y:S01]  /*2e70*/  LDGSTS.E [R220+0x11800], [R8.64], P1 ;  /* 0x1180000008dc7fae */ /* 0x000be2000892184e */
[----:B------:R-:W-:-:S02]  /*2e80*/  SEL R3, R2, RZ, !P4 ;  /* 0x000000ff02037207 */ /* 0x000fc40006000000 */
[----:B------:R-:W-:Y:S02]  /*2e90*/  ISETP.NE.U32.AND P4, PT, R100, RZ, PT ;  /* 0x000000ff6400720c */ /* 0x000fe40003f85070 */
[----:B------:R-:W-:Y:S02]  /*2ea0*/  ISETP.GE.AND P0, PT, R231, c[0x0][0x180], PT ;  /* 0x00006000e7007a0c */ /* 0x000fe40003f06270 */
[C---:B------:R-:W-:Y:S01]  /*2eb0*/  SEL R100, R2.reuse, RZ, !P6 ;  /* 0x000000ff02647207 */ /* 0x040fe20007000000 */
[----:B----4-:R-:W-:Y:S01]  /*2ec0*/  IMAD.WIDE R6, R101, 0x4, R6 ;  /* 0x0000000465067825 */ /* 0x010fe200078e0206 */
[----:B------:R-:W-:Y:S02]  /*2ed0*/  ISETP.NE.U32.AND P6, PT, R3, RZ, PT ;  /* 0x000000ff0300720c */ /* 0x000fe40003fc5070 */
[----:B------:R-:W-:Y:S01]  /*2ee0*/  ISETP.GE.AND P1, PT, R229, c[0x0][0x180], PT ;  /* 0x00006000e5007a0c */ /* 0x000fe20003f26270 */
[----:B------:R4:W-:Y:S01]  /*2ef0*/  LDGSTS.E [R220+0x11c00], [R10.64], P5 ;  /* 0x11c000000adc7fae */ /* 0x0009e2000a92184e */
[----:B------:R-:W-:Y:S01]  /*2f00*/  SEL R3, R2, RZ, !P0 ;  /* 0x000000ff02037207 */ /* 0x000fe20004000000 */
[----:B-----5:R-:W-:Y:S01]  /*2f10*/  IMAD.WIDE R8, R101, 0x4, R8 ;  /* 0x0000000465087825 */ /* 0x020fe200078e0208 */
[----:B------:R-:W-:Y:S01]  /*2f20*/  ISETP.NE.U32.AND P3, PT, R100, RZ, PT ;  /* 0x000000ff6400720c */ /* 0x000fe20003f65070 */
[----:B------:R5:W-:Y:S01]  /*2f30*/  LDGSTS.E [R219+0x10200], [R12.64], P4 ;  /* 0x102000000cdb7fae */ /* 0x000be2000a12184e */
[----:B------:R-:W-:-:S02]  /*2f40*/  SEL R100, R2, RZ, !P1 ;  /* 0x000000ff02647207 */ /* 0x000fc40004800000 */
[----:B------:R-:W-:Y:S02]  /*2f50*/  ISETP.GE.AND P0, PT, R227, c[0x0][0x180], PT ;  /* 0x00006000e3007a0c */ /* 0x000fe40003f06270 */
[----:B------:R-:W-:Y:S01]  /*2f60*/  ISETP.NE.U32.AND P1, PT, R3, RZ, PT ;  /* 0x000000ff0300720c */ /* 0x000fe20003f25070 */
[----:B------:R1:W-:Y:S01]  /*2f70*/  LDGSTS.E [R219+0x10600], [R14.64], P6 ;  /* 0x106000000edb7fae */ /* 0x0003e2000b12184e */
[----:B------:R-:W-:Y:S01]  /*2f80*/  SEL R3, R2, RZ, !P0 ;  /* 0x000000ff02037207 */ /* 0x000fe20004000000 */
[----:B----4-:R-:W-:Y:S01]  /*2f90*/  IMAD.WIDE R10, R103, 0x4, R10 ;  /* 0x00000004670a7825 */ /* 0x010fe200078e020a */
[----:B------:R-:W-:Y:S02]  /*2fa0*/  ISETP.GE.AND P4, PT, R222, UR7, PT ;  /* 0x00000007de007c0c */ /* 0x000fe4000bf86270 */
[----:B------:R-:W-:Y:S01]  /*2fb0*/  ISETP.NE.U32.AND P0, PT, R100, RZ, PT ;  /* 0x000000ff6400720c */ /* 0x000fe20003f05070 */
[----:B------:R4:W-:Y:S01]  /*2fc0*/  LDGSTS.E [R219+0x10a00], [R16.64], P3 ;  /* 0x10a0000010db7fae */ /* 0x0009e2000992184e */
[----:B------:R-:W-:-:S02]  /*2fd0*/  ISETP.NE.U32.AND P5, PT, R3, RZ, PT ;  /* 0x000000ff0300720c */ /* 0x000fc40003fa5070 */
[----:B------:R-:W-:Y:S02]  /*2fe0*/  ISETP.GT.AND P6, PT, R0, 0x3f, PT ;  /* 0x0000003f0000780c */ /* 0x000fe40003fc4270 */
[----:B------:R-:W-:Y:S01]  /*2ff0*/  SEL R3, RZ, 0x4, P4 ;  /* 0x00000004ff037807 */ /* 0x000fe20002000000 */
[----:B------:R2:W-:Y:S01]  /*3000*/  LDGSTS.E [R219+0x10e00], [R18.64], P1 ;  /* 0x10e0000012db7fae */ /* 0x0005e2000892184e */
[----:B------:R-:W-:Y:S01]  /*3010*/  ISETP.GE.AND P3, PT, R225, c[0x0][0x180], PT ;  /* 0x00006000e1007a0c */ /* 0x000fe20003f66270 */
[----:B-1----:R-:W-:Y:S01]  /*3020*/  IMAD.WIDE R14, R101, 0x4, R14 ;  /* 0x00000004650e7825 */ /* 0x002fe200078e020e */
[----:B------:R-:W-:Y:S02]  /*3030*/  ISETP.GE.AND P4, PT, R223, c[0x0][0x180], PT ;  /* 0x00006000df007a0c */ /* 0x000fe40003f86270 */
[----:B------:R-:W-:Y:S01]  /*3040*/  SEL R100, R3, RZ, P6 ;  /* 0x000000ff03647207 */ /* 0x000fe20003000000 */
[----:B------:R1:W-:Y:S01]  /*3050*/  LDGSTS.E [R219+0x11200], [R20.64], P0 ;  /* 0x1120000014db7fae */ /* 0x0003e2000812184e */
[----:B------:R-:W-:-:S02]  /*3060*/  ISETP.GE.AND P1, PT, R238, UR7, PT ;  /* 0x00000007ee007c0c */ /* 0x000fc4000bf26270 */
[C---:B------:R-:W-:Y:S01]  /*3070*/  SEL R3, R2.reuse, RZ, !P3 ;  /* 0x000000ff02037207 */ /* 0x040fe20005800000 */
[----:B------:R3:W-:Y:S01]  /*3080*/  LDGSTS.E [R219+0x11600], [R22.64], P5 ;  /* 0x1160000016db7fae */ /* 0x0007e2000a92184e */
[----:B------:R-:W-:Y:S01]  /*3090*/  SEL R2, R2, RZ, !P4 ;  /* 0x000000ff02027207 */ /* 0x000fe20006000000 */
[----:B--2---:R-:W-:Y:S01]  /*30a0*/  IMAD.WIDE R18, R101, 0x4, R18 ;  /* 0x0000000465127825 */ /* 0x004fe200078e0212 */
[----:B------:R-:W-:Y:S02]  /*30b0*/  ISETP.NE.U32.AND P4, PT, R100, RZ, PT ;  /* 0x000000ff6400720c */ /* 0x000fe40003f85070 */
[----:B------:R-:W-:Y:S02]  /*30c0*/  SEL R100, RZ, 0x4, P1 ;  /* 0x00000004ff647807 */ /* 0x000fe40000800000 */
[----:B------:R-:W-:Y:S01]  /*30d0*/  ISETP.NE.U32.AND P1, PT, R3, RZ, PT ;  /* 0x000000ff0300720c */ /* 0x000fe20003f25070 */
[----:B-1----:R-:W-:Y:S01]  /*30e0*/  IMAD.WIDE R20, R101, 0x4, R20 ;  /* 0x0000000465147825 */ /* 0x002fe200078e0214 */
[----:B------:R-:W-:-:S02]  /*30f0*/  ISETP.NE.U32.AND P0, PT, R2, RZ, PT ;  /* 0x000000ff0200720c */ /* 0x000fc40003f05070 */
[----:B------:R-:W-:Y:S01]  /*3100*/  ISETP.GE.AND P3, PT, R236, UR7, PT ;  /* 0x00000007ec007c0c */ /* 0x000fe2000bf66270 */
[----:B---3--:R-:W-:Y:S01]  /*3110*/  IMAD.WIDE R22, R103, 0x4, R22 ;  /* 0x0000000467167825 */ /* 0x008fe200078e0216 */
[----:B------:R-:W-:Y:S02]  /*3120*/  SEL R100, R100, RZ, P6 ;  /* 0x000000ff64647207 */ /* 0x000fe40003000000 */
[----:B------:R-:W-:Y:S02]  /*3130*/  SEL R3, RZ, 0x4, P3 ;  /* 0x00000004ff037807 */ /* 0x000fe40001800000 */
[----:B------:R-:W-:Y:S02]  /*3140*/  ISETP.GE.AND P3, PT, R234, UR7, PT ;  /* 0x00000007ea007c0c */ /* 0x000fe4000bf66270 */
[----:B------:R-:W-:Y:S01]  /*3150*/  ISETP.NE.U32.AND P5, PT, R100, RZ, PT ;  /* 0x000000ff6400720c */ /* 0x000fe20003fa5070 */
[----:B------:R1:W-:Y:S01]  /*3160*/  LDGSTS.E [R219+0x11a00], [R24.64], P1 ;  /* 0x11a0000018db7fae */ /* 0x0003e2000892184e */
[----:B------:R-:W-:-:S02]  /*3170*/  SEL R2, RZ, 0x4, P3 ;  /* 0x00000004ff027807 */ /* 0x000fc40001800000 */
[----:B------:R-:W-:Y:S01]  /*3180*/  ISETP.GE.AND P1, PT, R232, UR7, PT ;  /* 0x00000007e8007c0c */ /* 0x000fe2000bf26270 */
[----:B------:R2:W-:Y:S01]  /*3190*/  LDGSTS.E [R219+0x11e00], [R26.64], P0 ;  /* 0x11e000001adb7fae */ /* 0x0005e2000812184e */
[----:B------:R-:W-:Y:S02]  /*31a0*/  SEL R2, R2, RZ, P6 ;  /* 0x000000ff02027207 */ /* 0x000fe40003000000 */
[----:B------:R-:W-:Y:S01]  /*31b0*/  SEL R3, R3, RZ, P6 ;  /* 0x000000ff03037207 */ /* 0x000fe20003000000 */
[----:B------:R-:W0:Y:S01]  /*31c0*/  LDGDEPBAR ;  /* 0x00000000000079af */ /* 0x000e220000000000 */
[----:B------:R-:W-:Y:S02]  /*31d0*/  ISETP.NE.U32.AND P0, PT, R2, RZ, PT ;  /* 0x000000ff0200720c */ /* 0x000fe40003f05070 */
[----:B------:R-:W-:Y:S01]  /*31e0*/  SEL R2, RZ, 0x4, P1 ;  /* 0x00000004ff027807 */ /* 0x000fe20000800000 */
[----:B------:R3:W-:Y:S01]  /*31f0*/  LDGSTS.E [R218], [R28.64], P2 ;  /* 0x000000001cda7fae */ /* 0x0007e2000912184e */
[----:B------:R-:W-:Y:S01]  /*3200*/  ISETP.GE.AND P1, PT, R230, UR7, PT ;  /* 0x00000007e6007c0c */ /* 0x000fe2000bf26270 */
[----:B-1----:R-:W-:Y:S01]  /*3210*/  IMAD.WIDE R24, R101, 0x4, R24 ;  /* 0x0000000465187825 */ /* 0x002fe200078e0218 */
[----:B------:R-:W-:Y:S01]  /*3220*/  ISETP.NE.U32.AND P3, PT, R3, RZ, PT ;  /* 0x000000ff0300720c */ /* 0x000fe20003f65070 */
[----:B------:R1:W-:Y:S01]  /*3230*/  LDGSTS.E [R218+0x400], [R32.64], P2 ;  /* 0x0040000020da7fae */ /* 0x0003e2000912184e */
[----:B------:R-:W-:Y:S01]  /*3240*/  SEL R3, RZ, 0x4, P1 ;  /* 0x00000004ff037807 */ /* 0x000fe20000800000 */
[----:B--2---:R-:W-:Y:S01]  /*3250*/  IMAD.WIDE R26, R103, 0x4, R26 ;  /* 0x00000004671a7825 */ /* 0x004fe200078e021a */
[----:B------:R-:W-:Y:S01]  /*3260*/  SEL R2, R2, RZ, P6 ;  /* 0x000000ff02027207 */ /* 0x000fe20003000000 */
[----:B------:R2:W-:Y:S01]  /*3270*/  LDGSTS.E [R218+0x800], [R36.64], P2 ;  /* 0x0080000024da7fae */ /* 0x0005e2000912184e */
[----:B------:R-:W-:-:S02]  /*3280*/  ISETP.GE.AND P1, PT, R228, UR7, PT ;  /* 0x00000007e4007c0c */ /* 0x000fc4000bf26270 */
[----:B------:R-:W-:Y:S01]  /*3290*/  SEL R3, R3, RZ, P6 ;  /* 0x000000ff03037207 */ /* 0x000fe20003000000 */
[----:B------:R4:W-:Y:S01]  /*32a0*/  LDGSTS.E [R218+0xc00], [R40.64], P2 ;  /* 0x00c0000028da7fae */ /* 0x0009e2000912184e */
[----:B---3--:R-:W-:-:S03]  /*32b0*/  IMAD.WIDE R28, R221, 0x4, R28 ;  /* 0x00000004dd1c7825 */ /* 0x008fc600078e021c */
[----:B------:R3:W-:Y:S01]  /*32c0*/  LDGSTS.E [R218+0x1000], [R44.64], P2 ;  /* 0x010000002cda7fae */ /* 0x0007e2000912184e */
[----:B-1----:R-:W-:-:S03]  /*32d0*/  IMAD.WIDE R32, R221, 0x4, R32 ;  /* 0x00000004dd207825 */ /* 0x002fc600078e0220 */
[----:B------:R1:W-:Y:S01]  /*32e0*/  LDGSTS.E [R218+0x1400], [R48.64], P2 ;  /* 0x0140000030da7fae */ /* 0x0003e2000912184e */
[----:B--2---:R-:W-:-:S03]  /*32f0*/  IMAD.WIDE R36, R221, 0x4, R36 ;  /* 0x00000004dd247825 */ /* 0x004fc600078e0224 */
[----:B------:R2:W-:Y:S01]  /*3300*/  LDGSTS.E [R218+0x1800], [R52.64], P2 ;  /* 0x0180000034da7fae */ /* 0x0005e2000912184e */
[----:B----4-:R-:W-:-:S03]  /*3310*/  IMAD.WIDE R40, R221, 0x4, R40 ;  /* 0x00000004dd287825 */ /* 0x010fc600078e0228 */
        /* <DEDUP_REMOVED lines=49> */
[----:B------:R-:W-:Y:S01]  /*3630*/  ISETP.NE.U32.AND P2, PT, R2, RZ, PT ;  /* 0x000000ff0200720c */ /* 0x000fe20003f45070 */
[----:B---3--:R-:W-:Y:S01]  /*3640*/  IMAD.WIDE R78, R221, 0x4, R78 ;  /* 0x00000004dd4e7825 */ /* 0x008fe200078e024e */
[----:B------:R-:W-:Y:S01]  /*3650*/  SEL R2, RZ, 0x4, P1 ;  /* 0x00000004ff027807 */ /* 0x000fe20000800000 */
[----:B------:R-:W0:Y:S04]  /*3660*/  LDGDEPBAR ;  /* 0x00000000000079af */ /* 0x000e280000000000 */
[----:B------:R-:W-:Y:S01]  /*3670*/  BAR.SYNC.DEFER_BLOCKING 0x0 ;  /* 0x0000000000007b1d */ /* 0x000fe20000010000 */
[----:B------:R-:W-:Y:S01]  /*3680*/  ISETP.NE.U32.AND P1, PT, R3, RZ, PT ;  /* 0x000000ff0300720c */ /* 0x000fe20003f25070 */
[----:B------:R-:W-:Y:S01]  /*3690*/  IMAD.U32 R3, RZ, RZ, UR5 ;  /* 0x00000005ff037e24 */ /* 0x000fe2000f8e00ff */
[----:B------:R-:W-:Y:S01]  /*36a0*/  SEL R2, R2, RZ, P6 ;  /* 0x000000ff02027207 */ /* 0x000fe20003000000 */
[----:B-1----:R-:W-:-:S04]  /*36b0*/  IMAD.WIDE R82, R221, 0x4, R82 ;  /* 0x00000004dd527825 */ /* 0x002fc800078e0252 */
[----:B------:R-:W-:-:S04]  /*36c0*/  IMAD.WIDE R96, R3, 0x4, R96 ;  /* 0x0000000403607825 */ /* 0x000fc800078e0260 */
[----:B--2---:R-:W-:-:S04]  /*36d0*/  IMAD.WIDE R86, R221, 0x4, R86 ;  /* 0x00000004dd567825 */ /* 0x004fc800078e0256 */
[----:B----4-:R-:W-:Y:S01]  /*36e0*/  IMAD.WIDE R90, R221, 0x4, R90 ;  /* 0x00000004dd5a7825 */ /* 0x010fe200078e025a */
[----:B------:R-:W-:Y:S01]  /*36f0*/  @!PT LDS RZ, [RZ] ;  /* 0x00000000fffff984 */ /* 0x000fe20000000800 */
[----:B------:R-:W-:Y:S01]  /*3700*/  @!PT LDS RZ, [RZ] ;  /* 0x00000000fffff984 */ /* 0x000fe20000000800 */
[----:B------:R-:W-:Y:S01]  /*3710*/  @!PT LDS RZ, [RZ] ;  /* 0x00000000fffff984 */ /* 0x000fe20000000800 */
[----:B------:R1:W-:Y:S01]  /*3720*/  LDGSTS.E [R220+0x12000], [R92.64], P5 ;  /* 0x120000005cdc7fae */ /* 0x0003e2000a92184e */
[----:B------:R-:W-:-:S03]  /*3730*/  ISETP.GE.AND P5, PT, R226, UR7, PT ;  /* 0x00000007e2007c0c */ /* 0x000fc6000bfa6270 */
[----:B------:R2:W-:Y:S01]  /*3740*/  LDGSTS.E [R220+0x12400], [R94.64], P3 ;  /* 0x124000005edc7fae */ /* 0x0005e2000992184e */
[----:B------:R-:W-:Y:S02]  /*3750*/  SEL R100, RZ, 0x4, P5 ;  /* 0x00000004ff647807 */ /* 0x000fe40002800000 */
[----:B------:R-:W-:Y:S01]  /*3760*/  ISETP.GE.AND P5, PT, R224, UR7, PT ;  /* 0x00000007e0007c0c */ /* 0x000fe2000bfa6270 */
[----:B------:R3:W-:Y:S01]  /*3770*/  LDGSTS.E [R220+0x12800], [R96.64], P0 ;  /* 0x1280000060dc7fae */ /* 0x0007e2000812184e */
[----:B------:R-:W-:Y:S01]  /*3780*/  ISETP.NE.U32.AND P3, PT, R2, RZ, PT ;  /* 0x000000ff0200720c */ /* 0x000fe20003f65070 */
[----:B------:R-:W-:Y:S01]  /*3790*/  IMAD.WIDE R2, R101, 0x4, R98 ;  /* 0x0000000465027825 */ /* 0x000fe200078e0262 */
[----:B------:R-:W-:Y:S02]  /*37a0*/  SEL R98, RZ, 0x4, P5 ;  /* 0x00000004ff627807 */ /* 0x000fe40002800000 */
[----:B------:R-:W-:Y:S01]  /*37b0*/  ISETP.GE.AND P5, PT, R237, UR7, PT ;  /* 0x00000007ed007c0c */ /* 0x000fe2000bfa6270 */
[----:B------:R-:W-:Y:S01]  /*37c0*/  IMAD.U32 R99, RZ, RZ, UR5 ;  /* 0x00000005ff637e24 */ /* 0x000fe2000f8e00ff */
[----:B------:R-:W-:Y:S01]  /*37d0*/  SEL R98, R98, RZ, P6 ;  /* 0x000000ff62627207 */ /* 0x000fe20003000000 */
[----:B------:R4:W-:Y:S01]  /*37e0*/  LDGSTS.E [R220+0x12c00], [R2.64], P2 ;  /* 0x12c0000002dc7fae */ /* 0x0009e2000912184e */
[----:B------:R-:W-:Y:S01]  /*37f0*/  SEL R100, R100, RZ, P6 ;  /* 0x000000ff64647207 */ /* 0x000fe20003000000 */
[----:B------:R-:W-:Y:S01]  /*3800*/  IMAD.WIDE R4, R99, 0x4, R4 ;  /* 0x0000000463047825 */ /* 0x000fe200078e0204 */
[----:B------:R-:W-:-:S02]  /*3810*/  SEL R99, RZ, 0x4, P5 ;  /* 0x00000004ff637807 */ /* 0x000fc40002800000 */
[----:B------:R-:W-:Y:S01]  /*3820*/  ISETP.GE.AND P5, PT, R235, UR7, PT ;  /* 0x00000007eb007c0c */ /* 0x000fe2000bfa6270 */
[----:B--2---:R-:W-:Y:S01]  /*3830*/  IMAD.WIDE R94, R101, 0x4, R94 ;  /* 0x00000004655e7825 */ /* 0x004fe200078e025e */
[----:B------:R-:W-:Y:S01]  /*3840*/  SEL R99, R99, RZ, P6 ;  /* 0x000000ff63637207 */ /* 0x000fe20003000000 */
[----:B------:R2:W-:Y:S01]  /*3850*/  LDGSTS.E [R220+0x13000], [R4.64], P1 ;  /* 0x1300000004dc7fae */ /* 0x0005e2000892184e */
[----:B------:R-:W-:Y:S01]  /*3860*/  ISETP.GE.AND P1, PT, R233, UR7, PT ;  /* 0x00000007e9007c0c */ /* 0x000fe2000bf26270 */
[----:B---3--:R-:W-:Y:S01]  /*3870*/  IMAD.WIDE R96, R101, 0x4, R96 ;  /* 0x0000000465607825 */ /* 0x008fe200078e0260 */
[----:B------:R-:W-:Y:S01]  /*3880*/  ISETP.NE.U32.AND P2, PT, R98, RZ, PT ;  /* 0x000000ff6200720c */ /* 0x000fe20003f45070 */
[----:B------:R3:W-:Y:S01]  /*3890*/  LDGSTS.E [R220+0x13400], [R6.64], P3 ;  /* 0x1340000006dc7fae */ /* 0x0007e2000992184e */
[----:B------:R-:W-:Y:S01]  /*38a0*/  SEL R98, RZ, 0x4, P5 ;  /* 0x00000004ff627807 */ /* 0x000fe20002800000 */
[----:B----4-:R-:W-:Y:S01]  /*38b0*/  IMAD.WIDE R2, R103, 0x4, R2 ;  /* 0x0000000467027825 */ /* 0x010fe200078e0202 */
[----:B------:R-:W-:-:S02]  /*38c0*/  ISETP.NE.U32.AND P5, PT, R99, RZ, PT ;  /* 0x000000ff6300720c */ /* 0x000fc40003fa5070 */
[----:B------:R-:W-:Y:S02]  /*38d0*/  ISETP.NE.U32.AND P0, PT, R100, RZ, PT ;  /* 0x000000ff6400720c */ /* 0x000fe40003f05070 */
[----:B------:R-:W-:Y:S01]  /*38e0*/  SEL R99, RZ, 0x4, P1 ;  /* 0x00000004ff637807 */ /* 0x000fe20000800000 */
[----:B--2---:R-:W-:Y:S01]  /*38f0*/  IMAD.WIDE R4, R101, 0x4, R4 ;  /* 0x0000000465047825 */ /* 0x004fe200078e0204 */
[----:B------:R-:W-:Y:S02]  /*3900*/  SEL R98, R98, RZ, P6 ;  /* 0x000000ff62627207 */ /* 0x000fe40003000000 */
[----:B------:R-:W-:Y:S02]  /*3910*/  ISETP.GE.AND P1, PT, R231, UR7, PT ;  /* 0x00000007e7007c0c */ /* 0x000fe4000bf26270 */
[----:B------:R-:W-:Y:S02]  /*3920*/  SEL R99, R99, RZ, P6 ;  /* 0x000000ff63637207 */ /* 0x000fe40003000000 */
[----:B------:R-:W-:-:S02]  /*3930*/  ISETP.NE.U32.AND P3, PT, R98, RZ, PT ;  /* 0x000000ff6200720c */ /* 0x000fc40003f65070 */
[----:B------:R-:W-:Y:S01]  /*3940*/  SEL R98, RZ, 0x4, P1 ;  /* 0x00000004ff627807 */ /* 0x000fe20000800000 */
[----:B------:R2:W-:Y:S01]  /*3950*/  LDGSTS.E [R220+0x13800], [R8.64], P0 ;  /* 0x1380000008dc7fae */ /* 0x0005e2000812184e */
[----:B------:R-:W-:Y:S01]  /*3960*/  ISETP.NE.U32.AND P1, PT, R99, RZ, PT ;  /* 0x000000ff6300720c */ /* 0x000fe20003f25070 */
[----:B------:R-:W-:Y:S01]  /*3970*/  IMAD.U32 R99, RZ, RZ, UR5 ;  /* 0x00000005ff637e24 */ /* 0x000fe2000f8e00ff */
[----:B------:R-:W-:Y:S01]  /*3980*/  SEL R98, R98, RZ, P6 ;  /* 0x000000ff62627207 */ /* 0x000fe20003000000 */
[----:B------:R4:W-:Y:S01]  /*3990*/  LDGSTS.E [R220+0x13c00], [R10.64], P2 ;  /* 0x13c000000adc7fae */ /* 0x0009e2000912184e */
[----:B------:R-:W-:Y:S01]  /*39a0*/  ISETP.GE.AND P2, PT, R222, UR4, PT ;  /* 0x00000004de007c0c */ /* 0x000fe2000bf46270 */
[C---:B-----5:R-:W-:Y:S01]  /*39b0*/  IMAD.WIDE R12, R99.reuse, 0x4, R12 ;  /* 0x00000004630c7825 */ /* 0x060fe200078e020c */
[----:B------:R-:W-:Y:S02]  /*39c0*/  ISETP.NE.U32.AND P0, PT, R98, RZ, PT ;  /* 0x000000ff6200720c */ /* 0x000fe40003f05070 */
[----:B------:R-:W-:Y:S01]  /*39d0*/  SEL R98, RZ, 0x4, P2 ;  /* 0x00000004ff627807 */ /* 0x000fe20001000000 */
[----:B------:R-:W-:Y:S01]  /*39e0*/  IMAD.WIDE R16, R99, 0x4, R16 ;  /* 0x0000000463107825 */ /* 0x000fe200078e0210 */
[----:B------:R5:W-:Y:S01]  /*39f0*/  LDGSTS.E [R219+0x12200], [R12.64], P5 ;  /* 0x122000000cdb7fae */ /* 0x000be2000a92184e */
[----:B------:R-:W-:-:S02]  /*3a00*/  ISETP.GT.AND P5, PT, R0, 0x5f, PT ;  /* 0x0000005f0000780c */ /* 0x000fc40003fa4270 */
[----:B------:R-:W-:Y:S01]  /*3a10*/  ISETP.GE.AND P2, PT, R229, UR7, PT ;  /* 0x00000007e5007c0c */ /* 0x000fe2000bf46270 */
[----:B------:R1:W-:Y:S01]  /*3a20*/  LDGSTS.E [R219+0x12600], [R14.64], P3 ;  /* 0x126000000edb7fae */ /* 0x0003e2000992184e */
[----:B------:R-:W-:Y:S01]  /*3a30*/  SEL R99, R98, RZ, P5 ;  /* 0x000000ff62637207 */ /* 0x000fe20002800000 */
[----:B--2---:R-:W-:Y:S01]  /*3a40*/  IMAD.WIDE R8, R101, 0x4, R8 ;  /* 0x0000000465087825 */ /* 0x004fe200078e0208 */
[----:B------:R-:W-:Y:S01]  /*3a50*/  ISETP.GE.AND P3, PT, R227, UR7, PT ;  /* 0x00000007e3007c0c */ /* 0x000fe2000bf66270 */
[----:B------:R2:W-:Y:S01]  /*3a60*/  LDGSTS.E [R219+0x12a00], [R16.64], P1 ;  /* 0x12a0000010db7fae */ /* 0x0005e2000892184e */
[----:B------:R-:W-:Y:S01]  /*3a70*/  SEL R98, RZ, 0x4, P2 ;  /* 0x00000004ff627807 */ /* 0x000fe20001000000 */
[----:B----4-:R-:W-:Y:S01]  /*3a80*/  IMAD.WIDE R10, R101, 0x4, R10 ;  /* 0x00000004650a7825 */ /* 0x010fe200078e020a */
[----:B------:R-:W-:Y:S01]  /*3a90*/  ISETP.NE.U32.AND P2, PT, R99, RZ, PT ;  /* 0x000000ff6300720c */ /* 0x000fe20003f45070 */
[----:B------:R4:W-:Y:S01]  /*3aa0*/  LDGSTS.E [R219+0x12e00], [R18.64], P0 ;  /* 0x12e0000012db7fae */ /* 0x0009e2000812184e */
[----:B------:R-:W-:Y:S01]  /*3ab0*/  SEL R99, RZ, 0x4, P3 ;  /* 0x00000004ff637807 */ /* 0x000fe20001800000 */
[----:B-----5:R-:W-:Y:S01]  /*3ac0*/  IMAD.WIDE R12, R101, 0x4, R12 ;  /* 0x00000004650c7825 */ /* 0x020fe200078e020c */
[----:B------:R-:W-:-:S02]  /*3ad0*/  SEL R98, R98, RZ, P6 ;  /* 0x000000ff62627207 */ /* 0x000fc40003000000 */
[----:B------:R-:W-:Y:S01]  /*3ae0*/  ISETP.GE.AND P3, PT, R225, UR7, PT ;  /* 0x00000007e1007c0c */ /* 0x000fe2000bf66270 */
[----:B-1----:R-:W-:Y:S01]  /*3af0*/  IMAD.WIDE R14, R103, 0x4, R14 ;  /* 0x00000004670e7825 */ /* 0x002fe200078e020e */
[----:B------:R-:W-:Y:S02]  /*3b00*/  SEL R99, R99, RZ, P6 ;  /* 0x000000ff63637207 */ /* 0x000fe40003000000 */
[----:B------:R-:W-:Y:S01]  /*3b10*/  ISETP.GE.AND P0, PT, R238, UR4, PT ;  /* 0x00000004ee007c0c */ /* 0x000fe2000bf06270 */
[C---:B--2---:R-:W-:Y:S01]  /*3b20*/  IMAD.WIDE R16, R101.reuse, 0x4, R16 ;  /* 0x0000000465107825 */ /* 0x044fe200078e0210 */
[----:B------:R-:W-:Y:S02]  /*3b30*/  ISETP.NE.U32.AND P1, PT, R98, RZ, PT ;  /* 0x000000ff6200720c */ /* 0x000fe40003f25070 */
[----:B------:R-:W-:Y:S01]  /*3b40*/  SEL R98, RZ, 0x4, P3 ;  /* 0x00000004ff627807 */ /* 0x000fe20001800000 */
[----:B----4-:R-:W-:Y:S01]  /*3b50*/  IMAD.WIDE R18, R101, 0x4, R18 ;  /* 0x0000000465127825 */ /* 0x010fe200078e0212 */
[----:B------:R-:W-:-:S02]  /*3b60*/  ISETP.NE.U32.AND P3, PT, R99, RZ, PT ;  /* 0x000000ff6300720c */ /* 0x000fc40003f65070 */
[----:B------:R-:W-:Y:S02]  /*3b70*/  SEL R99, RZ, 0x4, P0 ;  /* 0x00000004ff637807 */ /* 0x000fe40000000000 */
[----:B------:R-:W-:Y:S01]  /*3b80*/  ISETP.GE.AND P0, PT, R223, UR7, PT ;  /* 0x00000007df007c0c */ /* 0x000fe2000bf06270 */
[----:B------:R-:W-:Y:S01]  /*3b90*/  UIADD3 UR7, UR6, -0x60, URZ ;  /* 0xffffffa006077890 */ /* 0x000fe2000fffe03f */
[----:B------:R-:W-:Y:S02]  /*3ba0*/  SEL R100, R99, RZ, P5 ;  /* 0x000000ff63647207 */ /* 0x000fe40002800000 */
[----:B------:R-:W-:Y:S01]  /*3bb0*/  SEL R99, RZ, 0x4, P0 ;  /* 0x00000004ff637807 */ /* 0x000fe20000000000 */
[----:B------:R1:W-:Y:S01]  /*3bc0*/  LDGSTS.E [R219+0x13200], [R20.64], P1 ;  /* 0x1320000014db7fae */ /* 0x0003e2000892184e */
[----:B------:R-:W-:Y:S02]  /*3bd0*/  SEL R98, R98, RZ, P6 ;  /* 0x000000ff62627207 */ /* 0x000fe40003000000 */
[----:B------:R-:W-:Y:S01]  /*3be0*/  SEL R99, R99, RZ, P6 ;  /* 0x000000ff63637207 */ /* 0x000fe20003000000 */
[----:B------:R2:W-:Y:S01]  /*3bf0*/  LDGSTS.E [R219+0x13600], [R22.64], P3 ;  /* 0x1360000016db7fae */ /* 0x0005e2000992184e */
[----:B------:R-:W-:-:S02]  /*3c00*/  ISETP.NE.U32.AND P1, PT, R98, RZ, PT ;  /* 0x000000ff6200720c */ /* 0x000fc40003f25070 */
[----:B------:R-:W-:Y:S02]  /*3c10*/  ISETP.NE.U32.AND P6, PT, R99, RZ, PT ;  /* 0x000000ff6300720c */ /* 0x000fe40003fc5070 */
[----:B------:R-:W-:Y:S02]  /*3c20*/  ISETP.GE.AND P3, PT, R236, UR4, PT ;  /* 0x00000004ec007c0c */ /* 0x000fe4000bf66270 */
[----:B------:R-:W-:Y:S01]  /*3c30*/  ISETP.NE.U32.AND P0, PT, R100, RZ, PT ;  /* 0x000000ff6400720c */ /* 0x000fe20003f05070 */
[----:B-1----:R-:W-:Y:S01]  /*3c40*/  IMAD.WIDE R20, R103, 0x4, R20 ;  /* 0x0000000467147825 */ /* 0x002fe200078e0214 */
[----:B------:R-:W-:Y:S02]  /*3c50*/  SEL R98, RZ, 0x4, P3 ;  /* 0x00000004ff627807 */ /* 0x000fe40001800000 */
[----:B------:R-:W-:Y:S02]  /*3c60*/  ISETP.GE.AND P3, PT, R234, UR4, PT ;  /* 0x00000004ea007c0c */ /* 0x000fe4000bf66270 */
[----:B------:R-:W-:Y:S01]  /*3c70*/  SEL R98, R98, RZ, P5 ;  /* 0x000000ff62627207 */ /* 0x000fe20002800000 */
[----:B------:R1:W-:Y:S01]  /*3c80*/  LDGSTS.E [R219+0x13a00], [R24.64], P1 ;  /* 0x13a0000018db7fae */ /* 0x0003e2000892184e */
[----:B------:R-:W-:-:S02]  /*3c90*/  SEL R99, RZ, 0x4, P3 ;  /* 0x00000004ff637807 */ /* 0x000fc40001800000 */
[----:B------:R-:W-:Y:S01]  /*3ca0*/  ISETP.GE.AND P1, PT, R232, UR4, PT ;  /* 0x00000004e8007c0c */ /* 0x000fe2000bf26270 */
[----:B------:R4:W-:Y:S01]  /*3cb0*/  LDGSTS.E [R219+0x13e00], [R26.64], P6 ;  /* 0x13e000001adb7fae */ /* 0x0009e2000b12184e */
[----:B------:R-:W-:Y:S02]  /*3cc0*/  ISETP.NE.U32.AND P3, PT, R98, RZ, PT ;  /* 0x000000ff6200720c */ /* 0x000fe40003f65070 */
[----:B------:R-:W-:Y:S01]  /*3cd0*/  SEL R99, R99, RZ, P5 ;  /* 0x000000ff63637207 */ /* 0x000fe20002800000 */
[----:B------:R-:W0:Y:S01]  /*3ce0*/  LDGDEPBAR ;  /* 0x00000000000079af */ /* 0x000e220000000000 */
[----:B------:R-:W-:Y:S02]  /*3cf0*/  SEL R98, RZ, 0x4, P1 ;  /* 0x00000004ff627807 */ /* 0x000fe40000800000 */
[----:B------:R-:W-:Y:S01]  /*3d00*/  ISETP.NE.U32.AND P1, PT, R99, RZ, PT ;  /* 0x000000ff6300720c */ /* 0x000fe20003f25070 */
[----:B------:R5:W-:Y:S01]  /*3d10*/  LDGSTS.E [R218+0x4000], [R28.64], P4 ;  /* 0x040000001cda7fae */ /* 0x000be2000a12184e */
[----:B------:R-:W-:Y:S01]  /*3d20*/  IMAD.U32 R99, RZ, RZ, UR5 ;  /* 0x00000005ff637e24 */ /* 0x000fe2000f8e00ff */
[----:B------:R-:W-:Y:S01]  /*3d30*/  SEL R98, R98, RZ, P5 ;  /* 0x000000ff62627207 */ /* 0x000fe20002800000 */
[----:B-1----:R-:W-:Y:S01]  /*3d40*/  IMAD.WIDE R24, R101, 0x4, R24 ;  /* 0x0000000465187825 */ /* 0x002fe200078e0218 */
[----:B------:R1:W-:Y:S01]  /*3d50*/  LDGSTS.E [R218+0x4400], [R32.64], P4 ;  /* 0x0440000020da7fae */ /* 0x0003e2000a12184e */
[----:B------:R-:W-:-:S02]  /*3d60*/  ISETP.GE.AND P6, PT, R230, UR4, PT ;  /* 0x00000004e6007c0c */ /* 0x000fc4000bfc6270 */
[----:B------:R-:W-:Y:S01]  /*3d70*/  IMAD.WIDE R92, R99, 0x4, R92 ;  /* 0x00000004635c7825 */ /* 0x000fe200078e025c */
[----:B------:R2:W-:Y:S03]  /*3d80*/  LDGSTS.E [R218+0x4800], [R36.64], P4 ;  /* 0x0480000024da7fae */ /* 0x0005e6000a12184e */
[----:B----4-:R-:W-:Y:S01]  /*3d90*/  IMAD.WIDE R26, R101, 0x4, R26 ;  /* 0x00000004651a7825 */ /* 0x010fe200078e021a */
[----:B------:R4:W-:Y:S03]  /*3da0*/  LDGSTS.E [R218+0x4c00], [R40.64], P4 ;  /* 0x04c0000028da7fae */ /* 0x0009e6000a12184e */
[C---:B-----5:R-:W-:Y:S01]  /*3db0*/  IMAD.WIDE R28, R221.reuse, 0x4, R28 ;  /* 0x00000004dd1c7825 */ /* 0x060fe200078e021c */
[----:B------:R5:W-:Y:S03]  /*3dc0*/  LDGSTS.E [R218+0x5000], [R44.64], P4 ;  /* 0x050000002cda7fae */ /* 0x000be6000a12184e */
[C---:B-1----:R-:W-:Y:S01]  /*3dd0*/  IMAD.WIDE R32, R221.reuse, 0x4, R32 ;  /* 0x00000004dd207825 */ /* 0x042fe200078e0220 */
[----:B------:R1:W-:Y:S03]  /*3de0*/  LDGSTS.E [R218+0x5400], [R48.64], P4 ;  /* 0x0540000030da7fae */ /* 0x0003e6000a12184e */
[C---:B--2---:R-:W-:Y:S01]  /*3df0*/  IMAD.WIDE R36, R221.reuse, 0x4, R36 ;  /* 0x00000004dd247825 */ /* 0x044fe200078e0224 */
[----:B------:R2:W-:Y:S03]  /*3e00*/  LDGSTS.E [R218+0x5800], [R52.64], P4 ;  /* 0x0580000034da7fae */ /* 0x0005e6000a12184e */
[C---:B----4-:R-:W-:Y:S01]  /*3e10*/  IMAD.WIDE R40, R221.reuse, 0x4, R40 ;  /* 0x00000004dd287825 */ /* 0x050fe200078e0228 */
        /* <DEDUP_REMOVED lines=47> */
[----:B----4-:R-:W-:Y:S01]  /*4110*/  IMAD.WIDE R74, R221, 0x4, R74 ;  /* 0x00000004dd4a7825 */ /* 0x010fe200078e024a */
[----:B------:R4:W-:Y:S01]  /*4120*/  LDGSTS.E [R217+0x7e00], [R90.64], P4 ;  /* 0x07e000005ad97fae */ /* 0x0009e2000a12184e */
[----:B------:R-:W-:-:S02]  /*4130*/  ISETP.NE.U32.AND P4, PT, R98, RZ, PT ;  /* 0x000000ff6200720c */ /* 0x000fc40003f85070 */
[----:B------:R-:W-:Y:S01]  /*4140*/  SEL R98, RZ, 0x4, P6 ;  /* 0x00000004ff627807 */ /* 0x000fe20003000000 */
[----:B------:R-:W0:Y:S04]  /*4150*/  LDGDEPBAR ;  /* 0x00000000000079af */ /* 0x000e280000000000 */
[----:B------:R-:W-:Y:S01]  /*4160*/  BAR.SYNC.DEFER_BLOCKING 0x0 ;  /* 0x0000000000007b1d */ /* 0x000fe20000010000 */
[----:B------:R-:W-:Y:S01]  /*4170*/  ISETP.GE.AND P6, PT, R228, UR4, PT ;  /* 0x00000004e4007c0c */ /* 0x000fe2000bfc6270 */
[C---:B-----5:R-:W-:Y:S01]  /*4180*/  IMAD.WIDE R78, R221.reuse, 0x4, R78 ;  /* 0x00000004dd4e7825 */ /* 0x060fe200078e024e */
[----:B------:R-:W-:Y:S02]  /*4190*/  SEL R98, R98, RZ, P5 ;  /* 0x000000ff62627207 */ /* 0x000fe40002800000 */
[----:B------:R-:W-:Y:S01]  /*41a0*/  SEL R99, RZ, 0x4, P6 ;  /* 0x00000004ff637807 */ /* 0x000fe20003000000 */
[----:B-1----:R-:W-:Y:S01]  /*41b0*/  IMAD.WIDE R82, R221, 0x4, R82 ;  /* 0x00000004dd527825 */ /* 0x002fe200078e0252 */
[----:B------:R-:W-:-:S02]  /*41c0*/  ISETP.NE.U32.AND P6, PT, R98, RZ, PT ;  /* 0x000000ff6200720c */ /* 0x000fc40003fc5070 */
[----:B------:R-:W-:Y:S01]  /*41d0*/  SEL R99, R99, RZ, P5 ;  /* 0x000000ff63637207 */ /* 0x000fe20002800000 */
        /* <DEDUP_REMOVED lines=11> */
[----:B------:R-:W-:Y:S02]  /*4290*/  ISETP.NE.U32.AND P3, PT, R99, RZ, PT ;  /* 0x000000ff6300720c */ /* 0x000fe40003f65070 */
[----:B------:R-:W-:Y:S01]  /*42a0*/  SEL R99, RZ, 0x4, P0 ;  /* 0x00000004ff637807 */ /* 0x000fe20000000000 */
[----:B------:R5:W-:Y:S01]  /*42b0*/  LDGSTS.E [R220+0x14c00], [R2.64], P4 ;  /* 0x14c0000002dc7fae */ /* 0x000be2000a12184e */
[----:B------:R-:W-:Y:S01]  /*42c0*/  SEL R98, R98, RZ, P5 ;  /* 0x000000ff62627207 */ /* 0x000fe20002800000 */
[----:B-1----:R-:W-:Y:S01]  /*42d0*/  IMAD.WIDE R92, R101, 0x4, R92 ;  /* 0x00000004655c7825 */ /* 0x002fe200078e025c */
[----:B------:R-:W-:Y:S01]  /*42e0*/  SEL R99, R99, RZ, P5 ;  /* 0x000000ff63637207 */ /* 0x000fe20002800000 */
[----:B------:R1:W-:Y:S01]  /*42f0*/  LDGSTS.E [R220+0x15000], [R4.64], P6 ;  /* 0x1500000004dc7fae */ /* 0x0003e2000b12184e */
[----:B------:R-:W-:-:S02]  /*4300*/  ISETP.GE.AND P1, PT, R237, UR4, PT ;  /* 0x00000004ed007c0c */ /* 0x000fc4000bf26270 */
[----:B------:R-:W-:Y:S01]  /*4310*/  ISETP.NE.U32.AND P4, PT, R99, RZ, PT ;  /* 0x000000ff6300720c */ /* 0x000fe20003f85070 */
[----:B------:R-:W-:Y:S01]  /*4320*/  IMAD.U32 R99, RZ, RZ, UR5 ;  /* 0x00000005ff637e24 */ /* 0x000fe2000f8e00ff */
[----:B------:R-:W-:Y:S01]  /*4330*/  ISETP.NE.U32.AND P0, PT, R98, RZ, PT ;  /* 0x000000ff6200720c */ /* 0x000fe20003f05070 */
[----:B----4-:R-:W-:Y:S01]  /*4340*/  IMAD.WIDE R96, R101, 0x4, R96 ;  /* 0x0000000465607825 */ /* 0x010fe200078e0260 */
[----:B------:R-:W-:Y:S02]  /*4350*/  SEL R98, RZ, 0x4, P1 ;  /* 0x00000004ff627807 */ /* 0x000fe40000800000 */
[----:B------:R-:W-:Y:S01]  /*4360*/  ISETP.GE.AND P1, PT, R235, UR4, PT ;  /* 0x00000004eb007c0c */ /* 0x000fe2000bf26270 */
[----:B---3--:R-:W-:Y:S01]  /*4370*/  IMAD.WIDE R6, R99, 0x4, R6 ;  /* 0x0000000463067825 */ /* 0x008fe200078e0206 */
[----:B------:R-:W-:Y:S02]  /*4380*/  SEL R98, R98, RZ, P5 ;  /* 0x000000ff62627207 */ /* 0x000fe40002800000 */
[----:B------:R-:W-:Y:S01]  /*4390*/  SEL R99, RZ, 0x4, P1 ;  /* 0x00000004ff637807 */ /* 0x000fe20000800000 */
[----:B-----5:R-:W-:Y:S01]  /*43a0*/  IMAD.WIDE R2, R103, 0x4, R2 ;  /* 0x0000000467027825 */ /* 0x020fe200078e0202 */
[----:B------:R3:W-:Y:S01]  /*43b0*/  LDGSTS.E [R220+0x15400], [R6.64], P3 ;  /* 0x1540000006dc7fae */ /* 0x0007e2000992184e */
[----:B------:R-:W-:Y:S01]  /*43c0*/  ISETP.GE.AND P3, PT, R233, UR4, PT ;  /* 0x00000004e9007c0c */ /* 0x000fe2000bf66270 */
[----:B------:R-:W-:Y:S01]  /*43d0*/  CS2R R102, SRZ ;  /* 0x0000000000667805 */ /* 0x000fe2000001ff00 */
[----:B------:R-:W-:Y:S01]  /*43e0*/  SEL R99, R99, RZ, P5 ;  /* 0x000000ff63637207 */ /* 0x000fe20002800000 */
[----:B------:R4:W-:Y:S01]  /*43f0*/  LDGSTS.E [R220+0x15800], [R8.64], P0 ;  /* 0x1580000008dc7fae */ /* 0x0009e2000812184e */
[----:B------:R-:W-:-:S02]  /*4400*/  ISETP.GE.AND P6, PT, R222, UR7, PT ;  /* 0x00000007de007c0c */ /* 0x000fc4000bfc6270 */
[----:B------:R-:W-:Y:S01]  /*4410*/  ISETP.NE.U32.AND P1, PT, R98, RZ, PT ;  /* 0x000000ff6200720c */ /* 0x000fe20003f25070 */
[----:B------:R5:W-:Y:S01]  /*4420*/  LDGSTS.E [R220+0x15c00], [R10.64], P4 ;  /* 0x15c000000adc7fae */ /* 0x000be2000a12184e */
[----:B------:R-:W-:Y:S02]  /*4430*/  ISETP.NE.U32.AND P0, PT, R99, RZ, PT ;  /* 0x000000ff6300720c */ /* 0x000fe40003f05070 */
[----:B------:R-:W-:Y:S02]  /*4440*/  SEL R98, RZ, 0x4, P3 ;  /* 0x00000004ff627807 */ /* 0x000fe40001800000 */
[----:B------:R-:W-:Y:S02]  /*4450*/  ISETP.GT.AND P3, PT, R0, 0x7f, PT ;  /* 0x0000007f0000780c */ /* 0x000fe40003f64270 */
[----:B------:R-:W-:Y:S02]  /*4460*/  SEL R99, RZ, 0x4, P6 ;  /* 0x00000004ff637807 */ /* 0x000fe40003000000 */
[----:B------:R-:W-:-:S02]  /*4470*/  ISETP.GE.AND P6, PT, R231, UR4, PT ;  /* 0x00000004e7007c0c */ /* 0x000fc4000bfc6270 */
[----:B------:R-:W-:Y:S01]  /*4480*/  SEL R99, R99, RZ, P3 ;  /* 0x000000ff63637207 */ /* 0x000fe20001800000 */
[----:B------:R1:W-:Y:S01]  /*4490*/  LDGSTS.E [R219+0x14200], [R12.64], P1 ;  /* 0x142000000cdb7fae */ /* 0x0003e2000892184e */
[----:B------:R-:W-:Y:S02]  /*44a0*/  SEL R98, R98, RZ, P5 ;  /* 0x000000ff62627207 */ /* 0x000fe40002800000 */
[----:B------:R-:W-:Y:S01]  /*44b0*/  ISETP.NE.U32.AND P4, PT, R99, RZ, PT ;  /* 0x000000ff6300720c */ /* 0x000fe20003f85070 */
[----:B------:R1:W-:Y:S01]  /*44c0*/  LDGSTS.E [R219+0x14600], [R14.64], P0 ;  /* 0x146000000edb7fae */ /* 0x0003e2000812184e */
[----:B------:R-:W-:Y:S02]  /*44d0*/  SEL R99, RZ, 0x4, P6 ;  /* 0x00000004ff637807 */ /* 0x000fe40003000000 */
[----:B------:R-:W-:Y:S02]  /*44e0*/  ISETP.NE.U32.AND P6, PT, R98, RZ, PT ;  /* 0x000000ff6200720c */ /* 0x000fe40003fc5070 */
[----:B------:R-:W-:-:S02]  /*44f0*/  ISETP.GE.AND P1, PT, R229, UR4, PT ;  /* 0x00000004e5007c0c */ /* 0x000fc4000bf26270 */
[----:B------:R-:W-:Y:S02]  /*4500*/  SEL R99, R99, RZ, P5 ;  /* 0x000000ff63637207 */ /* 0x000fe40002800000 */
[----:B------:R-:W-:Y:S02]  /*4510*/  SEL R98, RZ, 0x4, P1 ;  /* 0x00000004ff627807 */ /* 0x000fe40000800000 */
[----:B------:R-:W-:Y:S02]  /*4520*/  ISETP.GE.AND P1, PT, R227, UR4, PT ;  /* 0x00000004e3007c0c */ /* 0x000fe4000bf26270 */
[----:B------:R-:W-:Y:S02]  /*4530*/  SEL R98, R98, RZ, P5 ;  /* 0x000000ff62627207 */ /* 0x000fe40002800000 */
[----:B------:R-:W-:Y:S01]  /*4540*/  ISETP.NE.U32.AND P0, PT, R99, RZ, PT ;  /* 0x000000ff6300720c */ /* 0x000fe20003f05070 */
[----:B------:R1:W-:Y:S01]  /*4550*/  LDGSTS.E [R219+0x14a00], [R16.64], P6 ;  /* 0x14a0000010db7fae */ /* 0x0003e2000b12184e */
[----:B------:R-:W-:-:S02]  /*4560*/  ISETP.GE.AND P6, PT, R225, UR4, PT ;  /* 0x00000004e1007c0c */ /* 0x000fc4000bfc6270 */
[----:B------:R-:W-:Y:S02]  /*4570*/  SEL R99, RZ, 0x4, P1 ;  /* 0x00000004ff637807 */ /* 0x000fe40000800000 */
[----:B------:R-:W-:Y:S02]  /*4580*/  ISETP.NE.U32.AND P1, PT, R98, RZ, PT ;  /* 0x000000ff6200720c */ /* 0x000fe40003f25070 */
[----:B------:R-:W-:Y:S02]  /*4590*/  SEL R98, RZ, 0x4, P6 ;  /* 0x00000004ff627807 */ /* 0x000fe40003000000 */
[----:B------:R-:W-:Y:S02]  /*45a0*/  ISETP.GE.AND P6, PT, R223, UR4, PT ;  /* 0x00000004df007c0c */ /* 0x000fe4000bfc6270 */
[----:B------:R-:W-:Y:S01]  /*45b0*/  SEL R99, R99, RZ, P5 ;  /* 0x000000ff63637207 */ /* 0x000fe20002800000 */
[----:B------:R1:W-:Y:S01]  /*45c0*/  LDGSTS.E [R219+0x14e00], [R18.64], P0 ;  /* 0x14e0000012db7fae */ /* 0x0003e2000812184e */
[----:B------:R-:W-:-:S02]  /*45d0*/  SEL R100, RZ, 0x4, P6 ;  /* 0x00000004ff647807 */ /* 0x000fc40003000000 */
[----:B------:R-:W-:Y:S02]  /*45e0*/  SEL R98, R98, RZ, P5 ;  /* 0x000000ff62627207 */ /* 0x000fe40002800000 */
[----:B------:R-:W-:Y:S01]  /*45f0*/  SEL R100, R100, RZ, P5 ;  /* 0x000000ff64647207 */ /* 0x000fe20002800000 */
[----:B------:R1:W-:Y:S01]  /*4600*/  LDGSTS.E [R219+0x15200], [R20.64], P1 ;  /* 0x1520000014db7fae */ /* 0x0003e2000892184e */
[----:B------:R-:W-:Y:S01]  /*4610*/  ISETP.NE.U32.AND P6, PT, R99, RZ, PT ;  /* 0x000000ff6300720c */ /* 0x000fe20003fc5070 */
[----:B------:R-:W-:Y:S01]  /*4620*/  IMAD.U32 R99, RZ, RZ, UR5 ;  /* 0x00000005ff637e24 */ /* 0x000fe2000f8e00ff */
[----:B------:R-:W-:Y:S02]  /*4630*/  ISETP.NE.U32.AND P0, PT, R98, RZ, PT ;  /* 0x000000ff6200720c */ /* 0x000fe40003f05070 */
[----:B------:R-:W-:Y:S01]  /*4640*/  ISETP.NE.U32.AND P1, PT, R100, RZ, PT ;  /* 0x000000ff6400720c */ /* 0x000fe20003f25070 */
[----:B------:R-:W-:Y:S01]  /*4650*/  IMAD.WIDE R22, R99, 0x4, R22 ;  /* 0x0000000463167825 */ /* 0x000fe200078e0216 */
[----:B------:R-:W-:Y:S01]  /*4660*/  ISETP.GE.AND P5, PT, R238, UR7, PT ;  /* 0x00000007ee007c0c */ /* 0x000fe2000bfa6270 */
[----:B------:R-:W-:-:S03]  /*4670*/  CS2R R100, SRZ ;  /* 0x0000000000647805 */ /* 0x000fc6000001ff00 */
[----:B------:R-:W-:Y:S02]  /*4680*/  SEL R98, RZ, 0x4, P5 ;  /* 0x00000004ff627807 */ /* 0x000fe40002800000 */
[----:B------:R-:W-:Y:S01]  /*4690*/  ISETP.GE.AND P5, PT, R236, UR7, PT ;  /* 0x00000007ec007c0c */ /* 0x000fe2000bfa6270 */
[----:B------:R1:W-:Y:S01]  /*46a0*/  LDGSTS.E [R219+0x15600], [R22.64], P6 ;  /* 0x1560000016db7fae */ /* 0x0003e2000b12184e */
[----:B------:R-:W-:Y:S02]  /*46b0*/  SEL R98, R98, RZ, P3 ;  /* 0x000000ff62627207 */ /* 0x000fe40001800000 */
[----:B------:R-:W-:Y:S01]  /*46c0*/  SEL R99, RZ, 0x4, P5 ;  /* 0x00000004ff637807 */ /* 0x000fe20002800000 */
[----:B------:R1:W-:Y:S01]  /*46d0*/  LDGSTS.E [R219+0x15a00], [R24.64], P0 ;  /* 0x15a0000018db7fae */ /* 0x0003e2000812184e */
[----:B------:R-:W-:Y:S02]  /*46e0*/  ISETP.GE.AND P6, PT, R234, UR7, PT ;  /* 0x00000007ea007c0c */ /* 0x000fe4000bfc6270 */
[----:B------:R-:W-:Y:S01]  /*46f0*/  ISETP.NE.U32.AND P5, PT, R98, RZ, PT ;  /* 0x000000ff6200720c */ /* 0x000fe20003fa5070 */
[----:B------:R1:W-:Y:S01]  /*4700*/  LDGSTS.E [R219+0x15e00], [R26.64], P1 ;  /* 0x15e000001adb7fae */ /* 0x0003e2000892184e */
[----:B------:R-:W-:-:S02]  /*4710*/  SEL R99, R99, RZ, P3 ;  /* 0x000000ff63637207 */ /* 0x000fc40001800000 */
[----:B------:R-:W-:Y:S01]  /*4720*/  SEL R98, RZ, 0x4, P6 ;  /* 0x00000004ff627807 */ /* 0x000fe20003000000 */
[----:B------:R-:W0:Y:S01]  /*4730*/  LDGDEPBAR ;  /* 0x00000000000079af */ /* 0x000e220000000000 */
[----:B------:R-:W-:Y:S02]  /*4740*/  ISETP.GE.AND P6, PT, R232, UR7, PT ;  /* 0x00000007e8007c0c */ /* 0x000fe4000bfc6270 */
[----:B------:R-:W-:Y:S01]  /*4750*/  ISETP.NE.U32.AND P0, PT, R99, RZ, PT ;  /* 0x000000ff6300720c */ /* 0x000fe20003f05070 */
[----:B------:R1:W-:Y:S01]  /*4760*/  LDGSTS.E [R218+0x8000], [R28.64], P2 ;  /* 0x080000001cda7fae */ /* 0x0003e2000912184e */
[----:B------:R-:W-:Y:S02]  /*4770*/  SEL R99, RZ, 0x4, P6 ;  /* 0x00000004ff637807 */ /* 0x000fe40003000000 */
[----:B------:R-:W-:Y:S01]  /*4780*/  SEL R98, R98, RZ, P3 ;  /* 0x000000ff62627207 */ /* 0x000fe20001800000 */
[----:B------:R1:W-:Y:S01]  /*4790*/  LDGSTS.E [R218+0x8400], [R32.64], P2 ;  /* 0x0840000020da7fae */ /* 0x0003e2000912184e */
[----:B------:R-:W-:-:S02]  /*47a0*/  ISETP.GE.AND P1, PT, R230, UR7, PT ;  /* 0x00000007e6007c0c */ /* 0x000fc4000bf26270 */
[----:B------:R-:W-:Y:S01]  /*47b0*/  SEL R99, R99, RZ, P3 ;  /* 0x000000ff63637207 */ /* 0x000fe20001800000 */
[----:B------:R2:W-:Y:S01]  /*47c0*/  LDGSTS.E [R218+0x8800], [R36.64], P2 ;  /* 0x0880000024da7fae */ /* 0x0005e2000912184e */
[----:B------:R-:W-:Y:S02]  /*47d0*/  ISETP.NE.U32.AND P6, PT, R98, RZ, PT ;  /* 0x000000ff6200720c */ /* 0x000fe40003fc5070 */
[----:B------:R-:W-:Y:S01]  /*47e0*/  SEL R98, RZ, 0x4, P1 ;  /* 0x00000004ff627807 */ /* 0x000fe20000800000 */
[----:B------:R3:W-:Y:S01]  /*47f0*/  LDGSTS.E [R218+0x8c00], [R40.64], P2 ;  /* 0x08c0000028da7fae */ /* 0x0007e2000912184e */
[----:B------:R-:W-:Y:S01]  /*4800*/  ISETP.NE.U32.AND P1, PT, R99, RZ, PT ;  /* 0x000000ff6300720c */ /* 0x000fe20003f25070 */
[----:B------:R-:W-:Y:S01]  /*4810*/  IMAD.U32 R99, RZ, RZ, UR5 ;  /* 0x00000005ff637e24 */ /* 0x000fe2000f8e00ff */
[----:B------:R-:W-:Y:S01]  /*4820*/  SEL R98, R98, RZ, P3 ;  /* 0x000000ff62627207 */ /* 0x000fe20001800000 */
[----:B------:R3:W-:Y:S01]  /*4830*/  LDGSTS.E [R218+0x9000], [R44.64], P2 ;  /* 0x090000002cda7fae */ /* 0x0007e2000912184e */
[----:B-1----:R-:W-:-:S03]  /*4840*/  IMAD.WIDE R28, R221, 0x4, R28 ;  /* 0x00000004dd1c7825 */ /* 0x002fc600078e021c */
[----:B------:R1:W-:Y:S01]  /*4850*/  LDGSTS.E [R218+0x9400], [R48.64], P2 ;  /* 0x0940000030da7fae */ /* 0x0003e2000912184e */
[----:B--2---:R-:W-:-:S03]  /*4860*/  IMAD.WIDE R94, R99, 0x4, R94 ;  /* 0x00000004635e7825 */ /* 0x004fc600078e025e */
[----:B------:R2:W-:Y:S01]  /*4870*/  LDGSTS.E [R218+0x9800], [R52.64], P2 ;  /* 0x0980000034da7fae */ /* 0x0005e2000912184e */
[----:B------:R-:W-:-:S03]  /*4880*/  IMAD.WIDE R32, R221, 0x4, R32 ;  /* 0x00000004dd207825 */ /* 0x000fc600078e0220 */
[----:B------:R1:W-:Y:S01]  /*4890*/  LDGSTS.E [R218+0x9c00], [R56.64], P2 ;  /* 0x09c0000038da7fae */ /* 0x0003e2000912184e */
[----:B------:R-:W-:-:S03]  /*48a0*/  IMAD.WIDE R36, R221, 0x4, R36 ;  /* 0x00000004dd247825 */ /* 0x000fc600078e0224 */
[----:B------:R2:W-:Y:S01]  /*48b0*/  LDGSTS.E [R218+0xa000], [R60.64], P2 ;  /* 0x0a0000003cda7fae */ /* 0x0005e2000912184e */
[----:B---3--:R-:W-:-:S03]  /*48c0*/  IMAD.WIDE R40, R221, 0x4, R40 ;  /* 0x00000004dd287825 */ /* 0x008fc600078e0228 */
[----:B------:R3:W-:Y:S01]  /*48d0*/  LDGSTS.E [R218+0xa400], [R64.64], P2 ;  /* 0x0a40000040da7fae */ /* 0x0007e2000912184e */
[----:B------:R-:W-:-:S03]  /*48e0*/  IMAD.WIDE R44, R221, 0x4, R44 ;  /* 0x00000004dd2c7825 */ /* 0x000fc600078e022c */
        /* <DEDUP_REMOVED lines=43> */
[----:B------:R-:W-:Y:S01]  /*4ba0*/  ISETP.GE.AND P2, PT, R228, UR7, PT ;  /* 0x00000007e4007c0c */ /* 0x000fe2000bf46270 */
[C---:B------:R-:W-:Y:S02]  /*4bb0*/  IMAD.WIDE R70, R221.reuse, 0x4, R70 ;  /* 0x00000004dd467825 */ /* 0x040fe400078e0246 */
[----:B------:R-:W0:Y:S02]  /*4bc0*/  LDGDEPBAR ;  /* 0x00000000000079af */ /* 0x000e240000000000 */
[C---:B---3--:R-:W-:Y:S02]  /*4bd0*/  IMAD.WIDE R74, R221.reuse, 0x4, R74 ;  /* 0x00000004dd4a7825 */ /* 0x048fe400078e024a */
[----:B------:R-:W-:Y:S02]  /*4be0*/  BAR.SYNC.DEFER_BLOCKING 0x0 ;  /* 0x0000000000007b1d */ /* 0x000fe40000010000 */
[----:B------:R-:W-:-:S04]  /*4bf0*/  IMAD.WIDE R78, R221, 0x4, R78 ;  /* 0x00000004dd4e7825 */ /* 0x000fc800078e024e */
[----:B-1----:R-:W-:-:S04]  /*4c00*/  IMAD.WIDE R82, R221, 0x4, R82 ;  /* 0x00000004dd527825 */ /* 0x002fc800078e0252 */
[----:B--2---:R-:W-:-:S04]  /*4c10*/  IMAD.WIDE R86, R221, 0x4, R86 ;  /* 0x00000004dd567825 */ /* 0x004fc800078e0256 */
[----:B------:R-:W-:Y:S01]  /*4c20*/  IMAD.WIDE R90, R221, 0x4, R90 ;  /* 0x00000004dd5a7825 */ /* 0x000fe200078e025a */
[----:B------:R-:W-:Y:S01]  /*4c30*/  @!PT LDS RZ, [RZ] ;  /* 0x00000000fffff984 */ /* 0x000fe20000000800 */
[----:B------:R-:W-:Y:S01]  /*4c40*/  @!PT LDS RZ, [RZ] ;  /* 0x00000000fffff984 */ /* 0x000fe20000000800 */
[----:B------:R-:W-:Y:S01]  /*4c50*/  @!PT LDS RZ, [RZ] ;  /* 0x00000000fffff984 */ /* 0x000fe20000000800 */
[----:B------:R1:W-:Y:S01]  /*4c60*/  LDGSTS.E [R220+0x16000], [R92.64], P5 ;  /* 0x160000005cdc7fae */ /* 0x0003e2000a92184e */
[----:B------:R-:W-:Y:S02]  /*4c70*/  ISETP.NE.U32.AND P5, PT, R98, RZ, PT ;  /* 0x000000ff6200720c */ /* 0x000fe40003fa5070 */
[----:B------:R-:W-:Y:S01]  /*4c80*/  SEL R98, RZ, 0x4, P2 ;  /* 0x00000004ff627807 */ /* 0x000fe20001000000 */
[----:B------:R2:W-:Y:S01]  /*4c90*/  LDGSTS.E [R220+0x16400], [R94.64], P0 ;  /* 0x164000005edc7fae */ /* 0x0005e2000812184e */
[----:B------:R-:W-:Y:S02]  /*4ca0*/  ISETP.GE.AND P0, PT, R224, UR7, PT ;  /* 0x00000007e0007c0c */ /* 0x000fe4000bf06270 */
[----:B------:R-:W-:Y:S01]  /*4cb0*/  ISETP.GE.AND P2, PT, R226, UR7, PT ;  /* 0x00000007e2007c0c */ /* 0x000fe2000bf46270 */
[----:B------:R3:W-:Y:S01]  /*4cc0*/  LDGSTS.E [R220+0x16800], [R96.64], P6 ;  /* 0x1680000060dc7fae */ /* 0x0007e2000b12184e */
[----:B------:R-:W-:-:S02]  /*4cd0*/  SEL R98, R98, RZ, P3 ;  /* 0x000000ff62627207 */ /* 0x000fc40001800000 */
[----:B------:R-:W-:Y:S01]  /*4ce0*/  SEL R99, RZ, 0x4, P2 ;  /* 0x00000004ff637807 */ /* 0x000fe20001000000 */
[----:B-1----:R-:W-:Y:S01]  /*4cf0*/  IMAD.U32 R93, RZ, RZ, UR5 ;  /* 0x00000005ff5d7e24 */ /* 0x002fe2000f8e00ff */
[----:B------:R-:W-:Y:S01]  /*4d00*/  SEL R92, RZ, 0x4, P0 ;  /* 0x00000004ff5c7807 */ /* 0x000fe20000000000 */
[----:B------:R1:W-:Y:S01]  /*4d10*/  LDGSTS.E [R220+0x16c00], [R2.64], P1 ;  /* 0x16c0000002dc7fae */ /* 0x0003e2000892184e */
[----:B------:R-:W-:Y:S01]  /*4d20*/  ISETP.GE.AND P0, PT, R237, UR7, PT ;  /* 0x00000007ed007c0c */ /* 0x000fe2000bf06270 */
[----:B------:R-:W-:Y:S01]  /*4d30*/  IMAD.WIDE R4, R93, 0x4, R4 ;  /* 0x000000045d047825 */ /* 0x000fe200078e0204 */
[----:B------:R-:W-:Y:S01]  /*4d40*/  SEL R99, R99, RZ, P3 ;  /* 0x000000ff63637207 */ /* 0x000fe20001800000 */
[----:B--2---:R-:W-:Y:S01]  /*4d50*/  CS2R R94, SRZ ;  /* 0x00000000005e7805 */ /* 0x004fe2000001ff00 */
[----:B------:R-:W-:Y:S01]  /*4d60*/  SEL R93, RZ, 0x4, P0 ;  /* 0x00000004ff5d7807 */ /* 0x000fe20000000000 */
[----:B---3--:R-:W-:Y:S01]  /*4d70*/  CS2R R96, SRZ ;  /* 0x0000000000607805 */ /* 0x008fe2000001ff00 */
[----:B------:R-:W-:Y:S01]  /*4d80*/  SEL R92, R92, RZ, P3 ;  /* 0x000000ff5c5c7207 */ /* 0x000fe20001800000 */
[----:B------:R2:W-:Y:S01]  /*4d90*/  LDGSTS.E [R220+0x17000], [R4.64], P5 ;  /* 0x1700000004dc7fae */ /* 0x0005e2000a92184e */
[----:B------:R-:W-:-:S02]  /*4da0*/  ISETP.NE.U32.AND P2, PT, R98, RZ, PT ;  /* 0x000000ff6200720c */ /* 0x000fc40003f45070 */
[----:B------:R-:W-:Y:S01]  /*4db0*/  ISETP.GE.AND P1, PT, R235, UR7, PT ;  /* 0x00000007eb007c0c */ /* 0x000fe2000bf26270 */
[----:B-1----:R-:W-:Y:S01]  /*4dc0*/  IMAD.U32 R3, RZ, RZ, UR5 ;  /* 0x00000005ff037e24 */ /* 0x002fe2000f8e00ff */
[----:B------:R-:W-:Y:S01]  /*4dd0*/  ISETP.NE.U32.AND P6, PT, R99, RZ, PT ;  /* 0x000000ff6300720c */ /* 0x000fe20003fc5070 */
[----:B------:R-:W-:Y:S01]  /*4de0*/  IMAD.U32 R99, RZ, RZ, UR5 ;  /* 0x00000005ff637e24 */ /* 0x000fe2000f8e00ff */
[----:B------:R-:W-:Y:S01]  /*4df0*/  SEL R93, R93, RZ, P3 ;  /* 0x000000ff5d5d7207 */ /* 0x000fe20001800000 */
[----:B----4-:R-:W-:Y:S01]  /*4e00*/  IMAD.WIDE R8, R3, 0x4, R8 ;  /* 0x0000000403087825 */ /* 0x010fe200078e0208 */
[----:B------:R-:W-:Y:S02]  /*4e10*/  ISETP.NE.U32.AND P0, PT, R92, RZ, PT ;  /* 0x000000ff5c00720c */ /* 0x000fe40003f05070 */
[----:B------:R-:W-:Y:S01]  /*4e20*/  SEL R92, RZ, 0x4, P1 ;  /* 0x00000004ff5c7807 */ /* 0x000fe20000800000 */
[----:B------:R-:W-:Y:S01]  /*4e30*/  IMAD.WIDE R6, R99, 0x4, R6 ;  /* 0x0000000463067825 */ /* 0x000fe200078e0206 */
[----:B------:R-:W-:Y:S01]  /*4e40*/  ISETP.GE.AND P5, PT, R233, UR7, PT ;  /* 0x00000007e9007c0c */ /* 0x000fe2000bfa6270 */
[----:B------:R-:W-:Y:S01]  /*4e50*/  CS2R R98, SRZ ;  /* 0x0000000000627805 */ /* 0x000fe2000001ff00 */
[----:B------:R-:W-:Y:S01]  /*4e60*/  ISETP.NE.U32.AND P1, PT, R93, RZ, PT ;  /* 0x000000ff5d00720c */ /* 0x000fe20003f25070 */
[----:B------:R-:W-:Y:S01]  /*4e70*/  IMAD.U32 R93, RZ, RZ, UR5 ;  /* 0x00000005ff5d7e24 */ /* 0x000fe2000f8e00ff */
[----:B------:R-:W-:Y:S01]  /*4e80*/  SEL R2, RZ, 0x4, P5 ;  /* 0x00000004ff027807 */ /* 0x000fe20002800000 */
[----:B--2---:R-:W-:Y:S01]  /*4e90*/  IMAD.U32 R5, RZ, RZ, UR5 ;  /* 0x00000005ff057e24 */ /* 0x004fe2000f8e00ff */
[----:B------:R-:W-:Y:S01]  /*4ea0*/  ISETP.GE.AND P5, PT, R231, UR7, PT ;  /* 0x00000007e7007c0c */ /* 0x000fe2000bfa6270 */
[----:B-----5:R-:W-:Y:S01]  /*4eb0*/  IMAD.WIDE R10, R93, 0x4, R10 ;  /* 0x000000045d0a7825 */ /* 0x020fe200078e020a */
[----:B------:R1:W-:Y:S01]  /*4ec0*/  LDGSTS.E [R220+0x17400], [R6.64], P2 ;  /* 0x1740000006dc7fae */ /* 0x0003e2000912184e */
[----:B------:R-:W-:-:S02]  /*4ed0*/  SEL R2, R2, RZ, P3 ;  /* 0x000000ff02027207 */ /* 0x000fc40001800000 */
[----:B------:R-:W-:Y:S01]  /*4ee0*/  IMAD.WIDE R12, R5, 0x4, R12 ;  /* 0x00000004050c7825 */ /* 0x000fe200078e020c */
[----:B------:R-:W-:Y:S01]  /*4ef0*/  SEL R3, RZ, 0x4, P5 ;  /* 0x00000004ff037807 */ /* 0x000fe20002800000 */
[----:B------:R2:W-:Y:S01]  /*4f00*/  LDGSTS.E [R220+0x17800], [R8.64], P6 ;  /* 0x1780000008dc7fae */ /* 0x0005e2000b12184e */
[----:B------:R-:W-:Y:S01]  /*4f10*/  ISETP.GE.AND P6, PT, R229, UR7, PT ;  /* 0x00000007e5007c0c */ /* 0x000fe2000bfc6270 */
[C---:B------:R-:W-:Y:S01]  /*4f20*/  IMAD.WIDE R14, R5.reuse, 0x4, R14 ;  /* 0x00000004050e7825 */ /* 0x040fe200078e020e */
[----:B------:R-:W-:Y:S01]  /*4f30*/  SEL R92, R92, RZ, P3 ;  /* 0x000000ff5c5c7207 */ /* 0x000fe20001800000 */
[----:B------:R3:W-:Y:S01]  /*4f40*/  LDGSTS.E [R220+0x17c00], [R10.64], P0 ;  /* 0x17c000000adc7fae */ /* 0x0007e2000812184e */
[----:B------:R-:W-:Y:S01]  /*4f50*/  ISETP.NE.U32.AND P5, PT, R2, RZ, PT ;  /* 0x000000ff0200720c */ /* 0x000fe20003fa5070 */
[----:B------:R-:W-:Y:S01]  /*4f60*/  IMAD.WIDE R16, R5, 0x4, R16 ;  /* 0x0000000405107825 */ /* 0x000fe200078e0210 */
[----:B------:R-:W-:Y:S01]  /*4f70*/  SEL R3, R3, RZ, P3 ;  /* 0x000000ff03037207 */ /* 0x000fe20001800000 */
[----:B------:R4:W-:Y:S01]  /*4f80*/  LDGSTS.E [R219+0x16200], [R12.64], P1 ;  /* 0x162000000cdb7fae */ /* 0x0009e2000892184e */
[----:B------:R-:W-:Y:S01]  /*4f90*/  SEL R2, RZ, 0x4, P6 ;  /* 0x00000004ff027807 */ /* 0x000fe20003000000 */
[----:B-1----:R-:W-:Y:S01]  /*4fa0*/  IMAD.U32 R7, RZ, RZ, UR5 ;  /* 0x00000005ff077e24 */ /* 0x002fe2000f8e00ff */
[----:B------:R-:W-:Y:S01]  /*4fb0*/  ISETP.GE.AND P1, PT, R227, UR7, PT ;  /* 0x00000007e3007c0c */ /* 0x000fe2000bf26270 */
[----:B--2---:R-:W-:Y:S01]  /*4fc0*/  IMAD.U32 R9, RZ, RZ, UR5 ;  /* 0x00000005ff097e24 */ /* 0x004fe2000f8e00ff */
[----:B------:R-:W-:Y:S01]  /*4fd0*/  ISETP.NE.U32.AND P2, PT, R92, RZ, PT ;  /* 0x000000ff5c00720c */ /* 0x000fe20003f45070 */
[----:B------:R-:W-:Y:S01]  /*4fe0*/  IMAD.WIDE R20, R5, 0x4, R20 ;  /* 0x0000000405147825 */ /* 0x000fe200078e0214 */
[----:B------:R-:W-:Y:S01]  /*4ff0*/  ISETP.NE.U32.AND P0, PT, R3, RZ, PT ;  /* 0x000000ff0300720c */ /* 0x000fe20003f05070 */
[----:B------:R-:W-:Y:S01]  /*5000*/  CS2R R92, SRZ ;  /* 0x00000000005c7805 */ /* 0x000fe2000001ff00 */
[----:B------:R-:W-:Y:S01]  /*5010*/  ISETP.GE.AND P6, PT, R225, UR7, PT ;  /* 0x00000007e1007c0c */ /* 0x000fe2000bfc6270 */
[----:B---3--:R-:W-:Y:S01]  /*5020*/  IMAD.U32 R11, RZ, RZ, UR5 ;  /* 0x00000005ff0b7e24 */ /* 0x008fe2000f8e00ff */
[----:B------:R-:W-:Y:S01]  /*5030*/  SEL R2, R2, RZ, P3 ;  /* 0x000000ff02027207 */ /* 0x000fe20001800000 */
[----:B------:R-:W-:Y:S01]  /*5040*/  IMAD.WIDE R22, R7, 0x4, R22 ;  /* 0x0000000407167825 */ /* 0x000fe200078e0216 */
[----:B------:R-:W-:-:S02]  /*5050*/  SEL R3, RZ, 0x4, P1 ;  /* 0x00000004ff037807 */ /* 0x000fc40000800000 */
[----:B------:R-:W-:Y:S01]  /*5060*/  ISETP.GE.AND P1, PT, R223, UR7, PT ;  /* 0x00000007df007c0c */ /* 0x000fe2000bf26270 */
[----:B------:R-:W-:Y:S01]  /*5070*/  IMAD.WIDE R24, R9, 0x4, R24 ;  /* 0x0000000409187825 */ /* 0x000fe200078e0218 */
[----:B------:R-:W-:Y:S01]  /*5080*/  SEL R4, RZ, 0x4, P6 ;  /* 0x00000004ff047807 */ /* 0x000fe20003000000 */
[----:B------:R4:W-:Y:S01]  /*5090*/  LDGSTS.E [R219+0x16600], [R14.64], P2 ;  /* 0x166000000edb7fae */ /* 0x0009e2000912184e */
[----:B------:R-:W-:Y:S01]  /*50a0*/  ISETP.NE.U32.AND P6, PT, R2, RZ, PT ;  /* 0x000000ff0200720c */ /* 0x000fe20003fc5070 */
[----:B------:R-:W-:Y:S01]  /*50b0*/  IMAD.WIDE R26, R11, 0x4, R26 ;  /* 0x000000040b1a7825 */ /* 0x000fe200078e021a */
[----:B------:R-:W-:Y:S01]  /*50c0*/  SEL R2, RZ, 0x4, P1 ;  /* 0x00000004ff027807 */ /* 0x000fe20000800000 */
[----:B------:R4:W-:Y:S01]  /*50d0*/  LDGSTS.E [R219+0x16a00], [R16.64], P5 ;  /* 0x16a0000010db7fae */ /* 0x0009e2000a92184e */
[----:B------:R-:W-:Y:S02]  /*50e0*/  SEL R3, R3, RZ, P3 ;  /* 0x000000ff03037207 */ /* 0x000fe40001800000 */
[----:B------:R-:W-:-:S02]  /*50f0*/  SEL R4, R4, RZ, P3 ;  /* 0x000000ff04047207 */ /* 0x000fc40001800000 */
[----:B------:R-:W-:Y:S02]  /*5100*/  SEL R2, R2, RZ, P3 ;  /* 0x000000ff02027207 */ /* 0x000fe40001800000 */
[----:B------:R-:W-:Y:S01]  /*5110*/  ISETP.NE.U32.AND P1, PT, R3, RZ, PT ;  /* 0x000000ff0300720c */ /* 0x000fe20003f25070 */
[----:B------:R-:W-:Y:S01]  /*5120*/  IMAD.U32 R3, RZ, RZ, UR5 ;  /* 0x00000005ff037e24 */ /* 0x000fe2000f8e00ff */
[----:B------:R-:W-:Y:S02]  /*5130*/  ISETP.NE.U32.AND P2, PT, R4, RZ, PT ;  /* 0x000000ff0400720c */ /* 0x000fe40003f45070 */
[----:B------:R-:W-:Y:S01]  /*5140*/  ISETP.NE.U32.AND P3, PT, R2, RZ, PT ;  /* 0x000000ff0200720c */ /* 0x000fe20003f65070 */
[----:B------:R-:W-:-:S05]  /*5150*/  IMAD.WIDE R18, R3, 0x4, R18 ;  /* 0x0000000403127825 */ /* 0x000fca00078e0212 */
[----:B------:R4:W-:Y:S01]  /*5160*/  LDGSTS.E [R219+0x16e00], [R18.64], P0 ;  /* 0x16e0000012db7fae */ /* 0x0009e2000812184e */
[----:B------:R-:W-:-:S03]  /*5170*/  ISETP.GE.AND P0, PT, R0, 0x20, PT ;  /* 0x000000200000780c */ /* 0x000fc60003f06270 */
[----:B------:R4:W-:Y:S04]  /*5180*/  LDGSTS.E [R219+0x17200], [R20.64], P6 ;  /* 0x1720000014db7fae */ /* 0x0009e8000b12184e */
[----:B------:R4:W-:Y:S04]  /*5190*/  LDGSTS.E [R219+0x17600], [R22.64], P1 ;  /* 0x1760000016db7fae */ /* 0x0009e8000892184e */
[----:B------:R4:W-:Y:S04]  /*51a0*/  LDGSTS.E [R219+0x17a00], [R24.64], P2 ;  /* 0x17a0000018db7fae */ /* 0x0009e8000912184e */
[----:B------:R4:W-:Y:S04]  /*51b0*/  LDGSTS.E [R219+0x17e00], [R26.64], P3 ;  /* 0x17e000001adb7fae */ /* 0x0009e8000992184e */
[----:B------:R-:W0:Y:S04]  /*51c0*/  LDGDEPBAR ;  /* 0x00000000000079af */ /* 0x000e280000000000 */
[----:B------:R1:W-:Y:S04]  /*51d0*/  LDGSTS.E [R218+0xc000], [R28.64], P4 ;  /* 0x0c0000001cda7fae */ /* 0x0003e8000a12184e */
[----:B------:R2:W-:Y:S04]  /*51e0*/  LDGSTS.E [R218+0xc400], [R32.64], P4 ;  /* 0x0c40000020da7fae */ /* 0x0005e8000a12184e */
[----:B------:R3:W-:Y:S04]  /*51f0*/  LDGSTS.E [R218+0xc800], [R36.64], P4 ;  /* 0x0c80000024da7fae */ /* 0x0007e8000a12184e */
[----:B------:R5:W-:Y:S01]  /*5200*/  LDGSTS.E [R218+0xcc00], [R40.64], P4 ;  /* 0x0cc0000028da7fae */ /* 0x000be2000a12184e */
[----:B-1----:R-:W-:-:S03]  /*5210*/  CS2R R28, SRZ ;  /* 0x00000000001c7805 */ /* 0x002fc6000001ff00 */
[----:B------:R1:W-:Y:S01]  /*5220*/  LDGSTS.E [R218+0xd000], [R44.64], P4 ;  /* 0x0d0000002cda7fae */ /* 0x0003e2000a12184e */
[----:B--2---:R-:W-:-:S03]  /*5230*/  CS2R R32, SRZ ;  /* 0x0000000000207805 */ /* 0x004fc6000001ff00 */
[----:B------:R4:W-:Y:S01]  /*5240*/  LDGSTS.E [R218+0xd400], [R48.64], P4 ;  /* 0x0d40000030da7fae */ /* 0x0009e2000a12184e */
[----:B---3--:R-:W-:-:S03]  /*5250*/  CS2R R36, SRZ ;  /* 0x0000000000247805 */ /* 0x008fc6000001ff00 */
[----:B------:R4:W-:Y:S01]  /*5260*/  LDGSTS.E [R218+0xd800], [R52.64], P4 ;  /* 0x0d80000034da7fae */ /* 0x0009e2000a12184e */
[----:B-----5:R-:W-:-:S03]  /*5270*/  CS2R R40, SRZ ;  /* 0x0000000000287805 */ /* 0x020fc6000001ff00 */
[----:B------:R4:W-:Y:S01]  /*5280*/  LDGSTS.E [R218+0xdc00], [R56.64], P4 ;  /* 0x0dc0000038da7fae */ /* 0x0009e2000a12184e */
[----:B-1----:R-:W-:-:S03]  /*5290*/  CS2R R44, SRZ ;  /* 0x00000000002c7805 */ /* 0x002fc6000001ff00 */
[----:B------:R4:W-:Y:S04]  /*52a0*/  LDGSTS.E [R218+0xe000], [R60.64], P4 ;  /* 0x0e0000003cda7fae */ /* 0x0009e8000a12184e */
[----:B------:R1:W-:Y:S04]  /*52b0*/  LDGSTS.E [R218+0xe400], [R64.64], P4 ;  /* 0x0e40000040da7fae */ /* 0x0003e8000a12184e */
[----:B------:R4:W-:Y:S04]  /*52c0*/  LDGSTS.E [R218+0xe800], [R68.64], P4 ;  /* 0x0e80000044da7fae */ /* 0x0009e8000a12184e */
[----:B------:R4:W-:Y:S04]  /*52d0*/  LDGSTS.E [R218+0xec00], [R72.64], P4 ;  /* 0x0ec0000048da7fae */ /* 0x0009e8000a12184e */
        /* <DEDUP_REMOVED lines=16> */
[----:B------:R4:W-:Y:S01]  /*53e0*/  LDGSTS.E [R217+0xda00], [R54.64], P4 ;  /* 0x0da0000036d97fae */ /* 0x0009e2000a12184e */
[----:B--2---:R-:W-:-:S03]  /*53f0*/  CS2R R42, SRZ ;  /* 0x00000000002a7805 */ /* 0x004fc6000001ff00 */
[----:B------:R4:W-:Y:S01]  /*5400*/  LDGSTS.E [R217+0xde00], [R58.64], P4 ;  /* 0x0de000003ad97fae */ /* 0x0009e2000a12184e */
[----:B---3--:R-:W-:-:S03]  /*5410*/  CS2R R46, SRZ ;  /* 0x00000000002e7805 */ /* 0x008fc6000001ff00 */
        /* <DEDUP_REMOVED lines=9> */
[----:B------:R-:W0:Y:S01]  /*54b0*/  LDGDEPBAR ;  /* 0x00000000000079af */ /* 0x000e220000000000 */
[----:B-1----:R-:W-:Y:S01]  /*54c0*/  CS2R R86, SRZ ;  /* 0x0000000000567805 */ /* 0x002fe2000001ff00 */
[----:B--2---:R-:W-:Y:S01]  /*54d0*/  CS2R R90, SRZ ;  /* 0x00000000005a7805 */ /* 0x004fe2000001ff00 */
[----:B------:R-:W-:Y:S05]  /*54e0*/  @!P0 BRA `(.L_x_0) ;  /* 0x000028c000008947 */ /* 0x000fea0003800000 */
[----:B----4-:R-:W-:Y:S01]  /*54f0*/  SHF.R.S32.HI R51, RZ, 0x1f, R135 ;  /* 0x0000001fff337819 */ /* 0x010fe20000011487 */
[----:B------:R-:W-:Y:S01]  /*5500*/  IMAD.SHL.U32 R7, R206, 0x2, RZ ;  /* 0x00000002ce077824 */ /* 0x000fe200078e00ff */
[----:B------:R-:W-:Y:S01]  /*5510*/  IADD3 R197, P3, R135, R198, RZ ;  /* 0x000000c687c57210 */ /* 0x000fe20007f7e0ff */
[----:B------:R-:W-:Y:S01]  /*5520*/  IMAD R28, R223, c[0x0][0x188], RZ ;  /* 0x00006200df1c7a24 */ /* 0x000fe200078e02ff */
[C---:B------:R-:W-:Y:S01]  /*5530*/  IADD3 R195, P2, R135.reuse, R196, RZ ;  /* 0x000000c487c37210 */ /* 0x040fe20007f5e0ff */
[----:B------:R-:W-:Y:S01]  /*5540*/  IMAD R30, R224, c[0x0][0x188], RZ ;  /* 0x00006200e01e7a24 */ /* 0x000fe200078e02ff */
[----:B------:R-:W-:Y:S01]  /*5550*/  IADD3 R199, P4, R135, R200, RZ ;  /* 0x000000c887c77210 */ /* 0x000fe20007f9e0ff */
[----:B------:R-:W-:Y:S01]  /*5560*/  IMAD R32, R225, c[0x0][0x188], RZ ;  /* 0x00006200e1207a24 */ /* 0x000fe200078e02ff */
[-C--:B------:R-:W-:Y:S01]  /*5570*/  LEA.HI.X.SX32 R198, R198, R51.reuse, 0x1, P3 ;  /* 0x00000033c6c67211 */ /* 0x080fe200018f0eff */
[----:B------:R-:W-:Y:S01]  /*5580*/  IMAD R34, R226, c[0x0][0x188], RZ ;  /* 0x00006200e2227a24 */ /* 0x000fe200078e02ff */
[-C--:B------:R-:W-:Y:S01]  /*5590*/  LEA.HI.X.SX32 R196, R196, R51.reuse, 0x1, P2 ;  /* 0x00000033c4c47211 */ /* 0x080fe200010f0eff */
[----:B------:R-:W-:Y:S01]  /*55a0*/  ULDC.64 UR10, c[0x0][0x160] ;  /* 0x00005800000a7ab9 */ /* 0x000fe20000000a00 */
[C---:B------:R-:W-:Y:S01]  /*55b0*/  IADD3 R193, P1, R135.reuse, R194, RZ ;  /* 0x000000c287c17210 */ /* 0x040fe20007f3e0ff */
[----:B------:R-:W-:Y:S01]  /*55c0*/  USHF.R.S32.HI UR8, URZ, 0x1f, UR5 ;  /* 0x0000001f3f087899 */ /* 0x000fe20008011405 */
[C---:B------:R-:W-:Y:S01]  /*55d0*/  IADD3 R183, P3, R135.reuse, R184, RZ ;  /* 0x000000b887b77210 */ /* 0x040fe20007f7e0ff */
[----:B------:R-:W-:Y:S01]  /*55e0*/  ULEA UR9, UP0, UR5, UR10, 0x4 ;  /* 0x0000000a05097291 */ /* 0x000fe2000f80203f */
[C---:B------:R-:W-:Y:S01]  /*55f0*/  IADD3 R181, P2, R135.reuse, R182, RZ ;  /* 0x000000b687b57210 */ /* 0x040fe20007f5e0ff */
[----:B------:R-:W-:Y:S01]  /*5600*/  CS2R R92, SRZ ;  /* 0x00000000005c7805 */ /* 0x000fe2000001ff00 */
[-C--:B------:R-:W-:Y:S01]  /*5610*/  LEA.HI.X.SX32 R200, R200, R51.reuse, 0x1, P4 ;  /* 0x00000033c8c87211 */ /* 0x080fe200020f0eff */
[----:B------:R-:W-:Y:S01]  /*5620*/  CS2R R94, SRZ ;  /* 0x00000000005e7805 */ /* 0x000fe2000001ff00 */
[C---:B------:R-:W-:Y:S01]  /*5630*/  IADD3 R191, P0, R135.reuse, R192, RZ ;  /* 0x000000c087bf7210 */ /* 0x040fe20007f1e0ff */
[----:B------:R-:W-:Y:S01]  /*5640*/  CS2R R96, SRZ ;  /* 0x0000000000607805 */ /* 0x000fe2000001ff00 */
[C---:B------:R-:W-:Y:S01]  /*5650*/  IADD3 R189, P6, R135.reuse, R190, RZ ;  /* 0x000000be87bd7210 */ /* 0x040fe20007fde0ff */
[----:B------:R-:W-:Y:S01]  /*5660*/  CS2R R98, SRZ ;  /* 0x0000000000627805 */ /* 0x000fe2000001ff00 */
[C---:B------:R-:W-:Y:S01]  /*5670*/  IADD3 R187, P5, R135.reuse, R188, RZ ;  /* 0x000000bc87bb7210 */ /* 0x040fe20007fbe0ff */
[----:B------:R-:W-:Y:S01]  /*5680*/  CS2R R100, SRZ ;  /* 0x0000000000647805 */ /* 0x000fe2000001ff00 */
[C---:B------:R-:W-:Y:S01]  /*5690*/  IADD3 R185, P4, R135.reuse, R186, RZ ;  /* 0x000000ba87b97210 */ /* 0x040fe20007f9e0ff */
[----:B------:R-:W-:Y:S01]  /*56a0*/  CS2R R102, SRZ ;  /* 0x0000000000667805 */ /* 0x000fe2000001ff00 */
[-C--:B------:R-:W-:Y:S01]  /*56b0*/  LEA.HI.X.SX32 R194, R194, R51.reuse, 0x1, P1 ;  /* 0x00000033c2c27211 */ /* 0x080fe200008f0eff */
[----:B------:R-:W-:Y:S01]  /*56c0*/  CS2R R104, SRZ ;  /* 0x0000000000687805 */ /* 0x000fe2000001ff00 */
[-C--:B------:R-:W-:Y:S01]  /*56d0*/  LEA.HI.X.SX32 R184, R184, R51.reuse, 0x1, P3 ;  /* 0x00000033b8b87211 */ /* 0x080fe200018f0eff */
        /* <DEDUP_REMOVED lines=31> */
[----:B------:R-:W-:Y:S01]  /*58d0*/  LOP3.LUT R25, R206, 0x7, RZ, 0xc0, !PT ;  /* 0x00000007ce197812 */ /* 0x000fe200078ec0ff */
[----:B------:R-:W-:Y:S01]  /*58e0*/  CS2R R126, SRZ ;  /* 0x00000000007e7805 */ /* 0x000fe2000001ff00 */
[C---:B------:R-:W-:Y:S01]  /*58f0*/  IADD3 R165, P1, R135.reuse, R166, RZ ;  /* 0x000000a687a57210 */ /* 0x040fe20007f3e0ff */
[----:B------:R-:W-:Y:S01]  /*5900*/  CS2R R116, SRZ ;  /* 0x0000000000747805 */ /* 0x000fe2000001ff00 */
[----:B------:R-:W-:Y:S01]  /*5910*/  IADD3 R155, P3, R135, R156, RZ ;  /* 0x0000009c879b7210 */ /* 0x000fe20007f7e0ff */
[----:B------:R-:W-:Y:S01]  /*5920*/  IMAD.SHL.U32 R4, R25, 0x10, RZ ;  /* 0x0000001019047824 */ /* 0x000fe200078e00ff */
[C---:B------:R-:W-:Y:S01]  /*5930*/  IADD3 R153, P2, R135.reuse, R154, RZ ;  /* 0x0000009a87997210 */ /* 0x040fe20007f5e0ff */
[----:B------:R-:W-:Y:S01]  /*5940*/  CS2R R118, SRZ ;  /* 0x0000000000767805 */ /* 0x000fe2000001ff00 */
[-C--:B------:R-:W-:Y:S01]  /*5950*/  LEA.HI.X.SX32 R178, R178, R51.reuse, 0x1, P0 ;  /* 0x00000033b2b27211 */ /* 0x080fe200000f0eff */
[----:B------:R-:W-:Y:S01]  /*5960*/  CS2R R108, SRZ ;  /* 0x00000000006c7805 */ /* 0x000fe2000001ff00 */
[-C--:B------:R-:W-:Y:S01]  /*5970*/  LEA.HI.X.SX32 R176, R176, R51.reuse, 0x1, P6 ;  /* 0x00000033b0b07211 */ /* 0x080fe200030f0eff */
[----:B------:R-:W-:Y:S01]  /*5980*/  CS2R R110, SRZ ;  /* 0x00000000006e7805 */ /* 0x000fe2000001ff00 */
[-C--:B------:R-:W-:Y:S01]  /*5990*/  LEA.HI.X.SX32 R174, R174, R51.reuse, 0x1, P5 ;  /* 0x00000033aeae7211 */ /* 0x080fe200028f0eff */
[----:B------:R-:W-:Y:S01]  /*59a0*/  ULEA.HI.X UR10, UR5, UR11, UR8, 0x4, UP0 ;  /* 0x0000000b050a7291 */ /* 0x000fe200080f2408 */
[-C--:B------:R-:W-:Y:S01]  /*59b0*/  LEA.HI.X.SX32 R172, R172, R51.reuse, 0x1, P4 ;  /* 0x00000033acac7211 */ /* 0x080fe200020f0eff */
[----:B------:R-:W-:Y:S01]  /*59c0*/  USHF.L.U64.HI UR11, UR5, 0x2, UR8 ;  /* 0x00000002050b7899 */ /* 0x000fe20008010208 */
[C---:B------:R-:W-:Y:S01]  /*59d0*/  IADD3 R163, P0, R135.reuse, R164, RZ ;  /* 0x000000a487a37210 */ /* 0x040fe20007f1e0ff */
[----:B------:R-:W-:Y:S01]  /*59e0*/  UIADD3 UR6, UR6, -0x80, URZ ;  /* 0xffffff8006067890 */ /* 0x000fe2000fffe03f */
[C---:B------:R-:W-:Y:S01]  /*59f0*/  IADD3 R161, P6, R135.reuse, R162, RZ ;  /* 0x000000a287a17210 */ /* 0x040fe20007fde0ff */
[----:B------:R-:W-:Y:S01]  /*5a00*/  UMOV UR4, URZ ;  /* 0x0000003f00047c82 */ /* 0x000fe20008000000 */
[C---:B------:R-:W-:Y:S01]  /*5a10*/  IADD3 R159, P5, R135.reuse, R160, RZ ;  /* 0x000000a0879f7210 */ /* 0x040fe20007fbe0ff */
[----:B------:R-:W-:Y:S01]  /*5a20*/  UMOV UR7, 0x3 ;  /* 0x0000000300077882 */ /* 0x000fe20000000000 */
[----:B------:R-:W-:Y:S01]  /*5a30*/  IADD3 R157, P4, R135, R158, RZ ;  /* 0x0000009e879d7210 */ /* 0x000fe20007f9e0ff */
[----:B------:R-:W-:Y:S01]  /*5a40*/  UMOV UR8, 0xffffffff ;  /* 0xffffffff00087882 */ /* 0x000fe20000000000 */
[----:B------:R-:W-:-:S02]  /*5a50*/  LEA.HI.X.SX32 R166, R166, R51, 0x1, P1 ;  /* 0x00000033a6a67211 */ /* 0x000fc400008f0eff */
[-C--:B------:R-:W-:Y:S02]  /*5a60*/  LEA.HI.X.SX32 R156, R156, R51.reuse, 0x1, P3 ;  /* 0x000000339c9c7211 */ /* 0x080fe400018f0eff */
[----:B------:R-:W-:Y:S02]  /*5a70*/  LEA.HI.X.SX32 R154, R154, R51, 0x1, P2 ;  /* 0x000000339a9a7211 */ /* 0x000fe400010f0eff */
[C---:B------:R-:W-:Y:S02]  /*5a80*/  IADD3 R151, P1, R135.reuse, R152, RZ ;  /* 0x0000009887977210 */ /* 0x040fe40007f3e0ff */
[C---:B------:R-:W-:Y:S02]  /*5a90*/  IADD3 R141, P3, R135.reuse, R142, RZ ;  /* 0x0000008e878d7210 */ /* 0x040fe40007f7e0ff */
[----:B------:R-:W-:Y:S02]  /*5aa0*/  IADD3 R139, P2, R135, R140, RZ ;  /* 0x0000008c878b7210 */ /* 0x000fe40007f5e0ff */
[----:B------:R-:W-:-:S02]  /*5ab0*/  SHF.R.S32.HI R3, RZ, 0x1f, R0 ;  /* 0x0000001fff037819 */ /* 0x000fc40000011400 */
[-C--:B------:R-:W-:Y:S02]  /*5ac0*/  LEA.HI.X.SX32 R164, R164, R51.reuse, 0x1, P0 ;  /* 0x00000033a4a47211 */ /* 0x080fe400000f0eff */
[-C--:B------:R-:W-:Y:S02]  /*5ad0*/  LEA.HI.X.SX32 R162, R162, R51.reuse, 0x1, P6 ;  /* 0x00000033a2a27211 */ /* 0x080fe400030f0eff */
[-C--:B------:R-:W-:Y:S02]  /*5ae0*/  LEA.HI.X.SX32 R160, R160, R51.reuse, 0x1, P5 ;  /* 0x00000033a0a07211 */ /* 0x080fe400028f0eff */
[----:B------:R-:W-:Y:S02]  /*5af0*/  LEA.HI.X.SX32 R158, R158, R51, 0x1, P4 ;  /* 0x000000339e9e7211 */ /* 0x000fe400020f0eff */
[C---:B------:R-:W-:Y:S02]  /*5b00*/  IADD3 R149, P0, R135.reuse, R150, RZ ;  /* 0x0000009687957210 */ /* 0x040fe40007f1e0ff */
[----:B------:R-:W-:-:S02]  /*5b10*/  IADD3 R147, P6, R135, R148, RZ ;  /* 0x0000009487937210 */ /* 0x000fc40007fde0ff */
[C---:B------:R-:W-:Y:S02]  /*5b20*/  IADD3 R145, P5, R135.reuse, R146, RZ ;  /* 0x0000009287917210 */ /* 0x040fe40007fbe0ff */
[----:B------:R-:W-:Y:S02]  /*5b30*/  IADD3 R143, P4, R135, R144, RZ ;  /* 0x00000090878f7210 */ /* 0x000fe40007f9e0ff */
[-C--:B------:R-:W-:Y:S02]  /*5b40*/  LEA.HI.X.SX32 R152, R152, R51.reuse, 0x1, P1 ;  /* 0x0000003398987211 */ /* 0x080fe400008f0eff */
[-C--:B------:R-:W-:Y:S02]  /*5b50*/  LEA.HI.X.SX32 R142, R142, R51.reuse, 0x1, P3 ;  /* 0x000000338e8e7211 */ /* 0x080fe400018f0eff */
[----:B------:R-:W-:Y:S02]  /*5b60*/  LEA.HI.X.SX32 R140, R140, R51, 0x1, P2 ;  /* 0x000000338c8c7211 */ /* 0x000fe400010f0eff */
[----:B------:R-:W-:-:S02]  /*5b70*/  LEA.HI R216, R3, R0, RZ, 0x5 ;  /* 0x0000000003d87211 */ /* 0x000fc400078f28ff */
[----:B------:R-:W-:Y:S02]  /*5b80*/  LOP3.LUT R210, R4, 0x30, R7, 0x78, !PT ;  /* 0x0000003004d27812 */ /* 0x000fe400078e7807 */
[----:B------:R-:W-:Y:S02]  /*5b90*/  IADD3 R2, P1, R135, R138, RZ ;  /* 0x0000008a87027210 */ /* 0x000fe40007f3e0ff */
[----:B------:R-:W-:Y:S02]  /*5ba0*/  SHF.R.S32.HI R31, RZ, 0x1f, R137 ;  /* 0x0000001fff1f7819 */ /* 0x000fe40000011489 */
[C---:B------:R-:W-:Y:S02]  /*5bb0*/  IADD3 R3, P3, R137.reuse, R136, RZ ;  /* 0x0000008889037210 */ /* 0x040fe40007f7e0ff */
[----:B------:R-:W-:Y:S02]  /*5bc0*/  IADD3 R4, P2, R137, R134, RZ ;  /* 0x0000008689047210 */ /* 0x000fe40007f5e0ff */
[----:B------:R-:W-:-:S02]  /*5bd0*/  LEA.HI.X.SX32 R150, R150, R51, 0x1, P0 ;  /* 0x0000003396967211 */ /* 0x000fc400000f0eff */
[-C--:B------:R-:W-:Y:S02]  /*5be0*/  LEA.HI.X.SX32 R148, R148, R51.reuse, 0x1, P6 ;  /* 0x0000003394947211 */ /* 0x080fe400030f0eff */
[-C--:B------:R-:W-:Y:S02]  /*5bf0*/  LEA.HI.X.SX32 R146, R146, R51.reuse, 0x1, P5 ;  /* 0x0000003392927211 */ /* 0x080fe400028f0eff */
[-C--:B------:R-:W-:Y:S02]  /*5c00*/  LEA.HI.X.SX32 R144, R144, R51.reuse, 0x1, P4 ;  /* 0x0000003390907211 */ /* 0x080fe400020f0eff */
[C---:B------:R-:W-:Y:S02]  /*5c10*/  LOP3.LUT R214, R206.reuse, 0x3, RZ, 0xc0, !PT ;  /* 0x00000003ced67812 */ /* 0x040fe400078ec0ff */
[----:B------:R-:W-:Y:S02]  /*5c20*/  LOP3.LUT R5, R206, 0x1c, RZ, 0xc0, !PT ;  /* 0x0000001cce057812 */ /* 0x000fe400078ec0ff */
[----:B------:R-:W-:-:S02]  /*5c30*/  LEA.HI.X.SX32 R51, R138, R51, 0x1, P1 ;  /* 0x000000338a337211 */ /* 0x000fc400008f0eff */
[-C--:B------:R-:W-:Y:S01]  /*5c40*/  LEA.HI.X.SX32 R0, R136, R31.reuse, 0x1, P3 ;  /* 0x0000001f88007211 */ /* 0x080fe200018f0eff */
[----:B------:R-:W-:Y:S01]  /*5c50*/  IMAD R214, R214, 0x120, R5 ;  /* 0x00000120d6d67824 */ /* 0x000fe200078e0205 */
[----:B------:R-:W-:Y:S02]  /*5c60*/  LEA.HI.X.SX32 R49, R134, R31, 0x1, P2 ;  /* 0x0000001f86317211 */ /* 0x000fe400010f0eff */
[C---:B------:R-:W-:Y:S02]  /*5c70*/  IADD3 R6, P0, R137.reuse, R133, RZ ;  /* 0x0000008589067210 */ /* 0x040fe40007f1e0ff */
[C---:B------:R-:W-:Y:S02]  /*5c80*/  IADD3 R8, P6, R137.reuse, R132, RZ ;  /* 0x0000008489087210 */ /* 0x040fe40007fde0ff */
[C---:B------:R-:W-:Y:S02]  /*5c90*/  IADD3 R10, P5, R137.reuse, R131, RZ ;  /* 0x00000083890a7210 */ /* 0x040fe40007fbe0ff */
[----:B------:R-:W-:-:S02]  /*5ca0*/  IADD3 R12, P1, R137, R130, RZ ;  /* 0x00000082890c7210 */ /* 0x000fc40007f3e0ff */
[C---:B------:R-:W-:Y:S02]  /*5cb0*/  IADD3 R14, P4, R137.reuse, R129, RZ ;  /* 0x00000081890e7210 */ /* 0x040fe40007f9e0ff */
[C---:B------:R-:W-:Y:S02]  /*5cc0*/  IADD3 R16, P3, R137.reuse, R128, RZ ;  /* 0x0000008089107210 */ /* 0x040fe40007f7e0ff */
[----:B------:R-:W-:Y:S02]  /*5cd0*/  IADD3 R18, P2, R137, R115, RZ ;  /* 0x0000007389127210 */ /* 0x000fe40007f5e0ff */
[-C--:B------:R-:W-:Y:S02]  /*5ce0*/  LEA.HI.X.SX32 R5, R133, R31.reuse, 0x1, P0 ;  /* 0x0000001f85057211 */ /* 0x080fe400000f0eff */
[-C--:B------:R-:W-:Y:S02]  /*5cf0*/  LEA.HI.X.SX32 R7, R132, R31.reuse, 0x1, P6 ;  /* 0x0000001f84077211 */ /* 0x080fe400030f0eff */
[----:B------:R-:W-:-:S02]  /*5d00*/  LEA.HI.X.SX32 R9, R131, R31, 0x1, P5 ;  /* 0x0000001f83097211 */ /* 0x000fc400028f0eff */
[-C--:B------:R-:W-:Y:S02]  /*5d10*/  LEA.HI.X.SX32 R11, R130, R31.reuse, 0x1, P1 ;  /* 0x0000001f820b7211 */ /* 0x080fe400008f0eff */
[-C--:B------:R-:W-:Y:S02]  /*5d20*/  LEA.HI.X.SX32 R13, R129, R31.reuse, 0x1, P4 ;  /* 0x0000001f810d7211 */ /* 0x080fe400020f0eff */
[-C--:B------:R-:W-:Y:S02]  /*5d30*/  LEA.HI.X.SX32 R15, R128, R31.reuse, 0x1, P3 ;  /* 0x0000001f800f7211 */ /* 0x080fe400018f0eff */
[----:B------:R-:W-:Y:S02]  /*5d40*/  LEA.HI.X.SX32 R17, R115, R31, 0x1, P2 ;  /* 0x0000001f73117211 */ /* 0x000fe400010f0eff */
[----:B------:R-:W-:Y:S02]  /*5d50*/  LEA R29, R25, UR12, 0x2 ;  /* 0x0000000c191d7c11 */ /* 0x000fe4000f8e10ff */
[----:B------:R-:W-:-:S02]  /*5d60*/  IADD3 R20, P0, R137, R114, RZ ;  /* 0x0000007289147210 */ /* 0x000fc40007f1e0ff */
[----:B------:R-:W-:Y:S01]  /*5d70*/  IADD3 R22, P6, R137, R113, RZ ;  /* 0x0000007189167210 */ /* 0x000fe20007fde0ff */
[----:B------:R-:W-:Y:S01]  /*5d80*/  IMAD.U32 R210, R29, 0x20, R210 ;  /* 0x000000201dd27824 */ /* 0x000fe200078e00d2 */
[C---:B------:R-:W-:Y:S02]  /*5d90*/  IADD3 R24, P5, R137.reuse, R112, RZ ;  /* 0x0000007089187210 */ /* 0x040fe40007fbe0ff */
[C---:B------:R-:W-:Y:S02]  /*5da0*/  IADD3 R135, P1, R137.reuse, R28, RZ ;  /* 0x0000001c89877210 */ /* 0x040fe40007f3e0ff */
[C---:B------:R-:W-:Y:S02]  /*5db0*/  IADD3 R133, P2, R137.reuse, R30, RZ ;  /* 0x0000001e89857210 */ /* 0x040fe40007f5e0ff */
[C---:B------:R-:W-:Y:S02]  /*5dc0*/  IADD3 R27, P3, R137.reuse, R32, RZ ;  /* 0x00000020891b7210 */ /* 0x040fe40007f7e0ff */
[----:B------:R-:W-:Y:S01]  /*5dd0*/  IADD3 R26, P4, R137, R34, RZ ;  /* 0x00000022891a7210 */ /* 0x000fe20007f9e0ff */
[----:B------:R-:W-:Y:S01]  /*5de0*/  IMAD.SHL.U32 R137, R2, 0x4, RZ ;  /* 0x0000000402897824 */ /* 0x000fe200078e00ff */
[----:B------:R-:W-:-:S02]  /*5df0*/  LEA.HI.X.SX32 R19, R114, R31, 0x1, P0 ;  /* 0x0000001f72137211 */ /* 0x000fc400000f0eff */
[-C--:B------:R-:W-:Y:S02]  /*5e00*/  LEA.HI.X.SX32 R21, R113, R31.reuse, 0x1, P6 ;  /* 0x0000001f71157211 */ /* 0x080fe400030f0eff */
[-C--:B------:R-:W-:Y:S02]  /*5e10*/  LEA.HI.X.SX32 R23, R112, R31.reuse, 0x1, P5 ;  /* 0x0000001f70177211 */ /* 0x080fe400028f0eff */
[-C--:B------:R-:W-:Y:S02]  /*5e20*/  LEA.HI.X.SX32 R136, R28, R31.reuse, 0x1, P1 ;  /* 0x0000001f1c887211 */ /* 0x080fe400008f0eff */
[-C--:B------:R-:W-:Y:S01]  /*5e30*/  LEA.HI.X.SX32 R134, R30, R31.reuse, 0x1, P2 ;  /* 0x0000001f1e867211 */ /* 0x080fe200010f0eff */
[----:B------:R-:W-:Y:S01]  /*5e40*/  CS2R R28, SRZ ;  /* 0x00000000001c7805 */ /* 0x000fe2000001ff00 */
[-C--:B------:R-:W-:Y:S02]  /*5e50*/  LEA.HI.X.SX32 R132, R32, R31.reuse, 0x1, P3 ;  /* 0x0000001f20847211 */ /* 0x080fe400018f0eff */
[----:B------:R-:W-:Y:S01]  /*5e60*/  LEA.HI.X.SX32 R25, R34, R31, 0x1, P4 ;  /* 0x0000001f22197211 */ /* 0x000fe200020f0eff */
[----:B------:R-:W-:Y:S01]  /*5e70*/  CS2R R32, SRZ ;  /* 0x0000000000207805 */ /* 0x000fe2000001ff00 */
[----:B------:R-:W-:Y:S01]  /*5e80*/  SHF.R.S32.HI R48, RZ, 0x1f, R221 ;  /* 0x0000001fff307819 */ /* 0x000fe200000114dd */
[----:B------:R-:W-:Y:S01]  /*5e90*/  CS2R R34, SRZ ;  /* 0x0000000000227805 */ /* 0x000fe2000001ff00 */
[----:B------:R-:W-:Y:S01]  /*5ea0*/  LEA R204, P0, R221, c[0x0][0x168], 0x4 ;  /* 0x00005a00ddcc7a11 */ /* 0x000fe200078020ff */
[----:B------:R-:W-:Y:S01]  /*5eb0*/  CS2R R30, SRZ ;  /* 0x00000000001e7805 */ /* 0x000fe2000001ff00 */
[----:B------:R-:W-:-:S02]  /*5ec0*/  SHF.R.S32.HI R216, RZ, 0x5, R216 ;  /* 0x00000005ffd87819 */ /* 0x000fc400000114d8 */
[----:B------:R-:W-:Y:S01]  /*5ed0*/  SHF.L.U64.HI R138, R2, 0x2, R51 ;  /* 0x00000002028a7819 */ /* 0x000fe20000010233 */
[C---:B------:R-:W-:Y:S01]  /*5ee0*/  IMAD.SHL.U32 R2, R3.reuse, 0x4, RZ ;  /* 0x0000000403027824 */ /* 0x040fe200078e00ff */
[----:B------:R-:W-:Y:S02]  /*5ef0*/  SHF.L.U64.HI R0, R3, 0x2, R0 ;  /* 0x0000000203007819 */ /* 0x000fe40000010200 */
[C---:B------:R-:W-:Y:S01]  /*5f00*/  SHF.L.U64.HI R200, R199.reuse, 0x2, R200 ;  /* 0x00000002c7c87819 */ /* 0x040fe200000102c8 */
[----:B------:R-:W-:Y:S01]  /*5f10*/  IMAD.SHL.U32 R199, R199, 0x4, RZ ;  /* 0x00000004c7c77824 */ /* 0x000fe200078e00ff */
        /* <DEDUP_REMOVED lines=90> */
[----:B------:R-:W-:-:S02]  /*64c0*/  SHF.L.U64.HI R203, R221, 0x2, R48 ;  /* 0x00000002ddcb7819 */ /* 0x000fc40000010230 */
[----:B------:R-:W-:Y:S02]  /*64d0*/  LEA.HI.X R205, R221, c[0x0][0x16c], R48, 0x4, P0 ;  /* 0x00005b00ddcd7a11 */ /* 0x000fe400000f2430 */
[C---:B------:R-:W-:Y:S02]  /*64e0*/  LOP3.LUT R213, R214.reuse, 0x20, RZ, 0x3c, !PT ;  /* 0x00000020d6d57812 */ /* 0x040fe400078e3cff */
[C---:B------:R-:W-:Y:S02]  /*64f0*/  LOP3.LUT R212, R214.reuse, 0x40, RZ, 0x3c, !PT ;  /* 0x00000040d6d47812 */ /* 0x040fe400078e3cff */
[----:B------:R-:W-:Y:S02]  /*6500*/  LOP3.LUT R211, R214, 0x60, RZ, 0x3c, !PT ;  /* 0x00000060d6d37812 */ /* 0x000fe400078e3cff */
[----:B------:R-:W-:Y:S02]  /*6510*/  IADD3 R215, R216, -0x4, RZ ;  /* 0xfffffffcd8d77810 */ /* 0x000fe40007ffe0ff */
[----:B------:R-:W-:-:S02]  /*6520*/  LOP3.LUT R209, R210, 0x40, RZ, 0x3c, !PT ;  /* 0x00000040d2d17812 */ /* 0x000fc400078e3cff */
.L_x_1:
[----:B------:R-:W-:-:S04]  /*6530*/  DEPBAR.LE SB0, 0x6 ;  /* 0x000081800000791a */ /* 0x000fc80000000000 */
[----:B------:R-:W-:Y:S01]  /*6540*/  UIADD3 UR8, UR8, 0x1, URZ ;  /* 0x0000000108087890 */ /* 0x000fe2000fffe03f */
[----:B------:R-:W-:Y:S01]  /*6550*/  BAR.SYNC.DEFER_BLOCKING 0x0 ;  /* 0x0000000000007b1d */ /* 0x000fe20000010000 */
[----:B------:R-:W-:Y:S01]  /*6560*/  ISETP.GE.AND P1, PT, R238, UR6, PT ;  /* 0x00000006ee007c0c */ /* 0x000fe2000bf26270 */
[----:B------:R-:W-:Y:S01]  /*6570*/  UIADD3 UR7, UR7, 0x1, URZ ;  /* 0x0000000107077890 */ /* 0x000fe2000fffe03f */
[----:B------:R-:W-:Y:S01]  /*6580*/  ISETP.GE.AND P2, PT, R236, UR6, PT ;  /* 0x00000006ec007c0c */ /* 0x000fe2000bf46270 */
[----:B------:R-:W-:Y:S01]  /*6590*/  UISETP.GT.AND UP0, UPT, UR8, 0x3, UPT ;  /* 0x000000030800788c */ /* 0x000fe2000bf04270 */
[----:B------:R-:W-:Y:S01]  /*65a0*/  ISETP.LE.AND P0, PT, R215, UR4, PT ;  /* 0x00000004d7007c0c */ /* 0x000fe2000bf03270 */
[----:B------:R-:W-:Y:S01]  /*65b0*/  UIADD3 UR4, UR4, 0x1, URZ ;  /* 0x0000000104047890 */ /* 0x000fe2000fffe03f */
[----:B------:R-:W-:Y:S01]  /*65c0*/  ISETP.GE.AND P6, PT, R230, UR6, PT ;  /* 0x00000006e6007c0c */ /* 0x000fe2000bfc6270 */
[----:B------:R-:W-:Y:S02]  /*65d0*/  USEL UR8, UR8, URZ, !UP0 ;  /* 0x0000003f08087287 */ /* 0x000fe4000c000000 */
[----:B------:R-:W-:-:S04]  /*65e0*/  UISETP.GT.AND UP0, UPT, UR7, 0x3, UPT ;  /* 0x000000030700788c */ /* 0x000fc8000bf04270 */
[----:B------:R-:W-:Y:S01]  /*65f0*/  IMAD.U32 R243, RZ, RZ, UR8 ;  /* 0x00000008fff37e24 */ /* 0x000fe2000f8e00ff */
[----:B------:R-:W-:Y:S01]  /*6600*/  USEL UR7, UR7, URZ, !UP0 ;  /* 0x0000003f07077287 */ /* 0x000fe2000c000000 */
[----:B------:R-:W-:Y:S02]  /*6610*/  IMAD.U32 R242, RZ, RZ, UR8 ;  /* 0x00000008fff27e24 */ /* 0x000fe4000f8e00ff */
[----:B------:R-:W-:Y:S02]  /*6620*/  IMAD.U32 R241, RZ, RZ, UR8 ;  /* 0x00000008fff17e24 */ /* 0x000fe4000f8e00ff */
[----:B------:R-:W-:Y:S02]  /*6630*/  IMAD.U32 R240, RZ, RZ, UR8 ;  /* 0x00000008fff07e24 */ /* 0x000fe4000f8e00ff */
[----:B--2---:R-:W-:Y:S02]  /*6640*/  IMAD.U32 R49, RZ, RZ, UR8 ;  /* 0x00000008ff317e24 */ /* 0x004fe4000f8e00ff */
[----:B------:R-:W-:-:S02]  /*6650*/  IMAD R243, R243, 0x2000, R214 ;  /* 0x00002000f3f37824 */ /* 0x000fc400078e02d6 */
[----:B------:R-:W-:Y:S02]  /*6660*/  IMAD R242, R242, 0x2000, R213 ;  /* 0x00002000f2f27824 */ /* 0x000fe400078e02d5 */
[----:B------:R-:W-:Y:S01]  /*6670*/  IMAD R241, R241, 0x2000, R212 ;  /* 0x00002000f1f17824 */ /* 0x000fe200078e02d4 */
[----:B------:R-:W-:Y:S01]  /*6680*/  LDS R56, [R243+0x10000] ;  /* 0x01000000f3387984 */ /* 0x000fe20000000800 */
[----:B------:R-:W-:Y:S02]  /*6690*/  IMAD R240, R240, 0x2000, R211 ;  /* 0x00002000f0f07824 */ /* 0x000fe400078e02d3 */
[----:B------:R-:W-:Y:S01]  /*66a0*/  IMAD R60, R49, 0x4000, R210 ;  /* 0x00004000313c7824 */ /* 0x000fe200078e02d2 */
[----:B------:R-:W-:Y:S04]  /*66b0*/  LDS R58, [R243+0x10400] ;  /* 0x01040000f33a7984 */ /* 0x000fe80000000800 */
[----:B------:R-:W-:Y:S04]  /*66c0*/  LDS R57, [R242+0x10000] ;  /* 0x01000000f2397984 */ /* 0x000fe80000000800 */
[----:B------:R-:W-:Y:S04]  /*66d0*/  LDS R59, [R242+0x10400] ;  /* 0x01040000f23b7984 */ /* 0x000fe80000000800 */
[----:B------:R-:W-:Y:S04]  /*66e0*/  LDS R52, [R241+0x10000] ;  /* 0x01000000f1347984 */ /* 0x000fe80000000800 */
[----:B------:R-:W-:Y:S04]  /*66f0*/  LDS R54, [R241+0x10400] ;  /* 0x01040000f1367984 */ /* 0x000fe80000000800 */
[----:B------:R-:W-:Y:S04]  /*6700*/  LDS R53, [R240+0x10000] ;  /* 0x01000000f0357984 */ /* 0x000fe80000000800 */
[----:B------:R-:W1:Y:S04]  /*6710*/  LDSM.16.M88.4 R80, [R60] ;  /* 0x000000003c50783b */ /* 0x000e680000000200 */
[----:B------:R-:W2:Y:S04]  /*6720*/  LDSM.16.M88.4 R76, [R60+0x1000] ;  /* 0x001000003c4c783b */ /* 0x000ea80000000200 */
[----:B------:R-:W3:Y:S04]  /*6730*/  LDSM.16.M88.4 R72, [R60+0x2000] ;  /* 0x002000003c48783b */ /* 0x000ee80000000200 */
[----:B------:R-:W4:Y:S04]  /*6740*/  LDSM.16.M88.4 R68, [R60+0x3000] ;  /* 0x003000003c44783b */ /* 0x000f280000000200 */
[----:B------:R-:W5:Y:S04]  /*6750*/  LDS R55, [R240+0x10400] ;  /* 0x01040000f0377984 */ /* 0x000f680000000800 */
[----:B------:R-:W-:Y:S04]  /*6760*/  LDS R48, [R243+0x10080] ;  /* 0x01008000f3307984 */ /* 0x000fe80000000800 */
[----:B------:R-:W-:Y:S04]  /*6770*/  LDS R50, [R243+0x10480] ;  /* 0x01048000f3327984 */ /* 0x000fe80000000800 */
[----:B------:R-:W-:Y:S04]  /*6780*/  LDS R49, [R242+0x10080] ;  /* 0x01008000f2317984 */ /* 0x000fe80000000800 */
[----:B------:R-:W5:Y:S04]  /*6790*/  LDS R51, [R242+0x10480] ;  /* 0x01048000f2337984 */ /* 0x000f680000000800 */
[----:B------:R-:W-:Y:S04]  /*67a0*/  LDS R60, [R241+0x10080] ;  /* 0x01008000f13c7984 */ /* 0x000fe80000000800 */
[----:B------:R-:W-:Y:S01]  /*67b0*/  LDS R62, [R241+0x10480] ;  /* 0x01048000f13e7984 */ /* 0x000fe20000000800 */
[C---:B-1----:R-:W-:Y:S03]  /*67c0*/  HMMA.1688.F32.TF32 R92, R56.reuse, R80, R92 ;  /* 0x00000050385c723c */ /* 0x042fe6000008105c */
[----:B------:R-:W-:Y:S04]  /*67d0*/  LDS R61, [R240+0x10080] ;  /* 0x01008000f03d7984 */ /* 0x000fe80000000800 */
[----:B------:R-:W1:Y:S01]  /*67e0*/  LDS R63, [R240+0x10480] ;  /* 0x01048000f03f7984 */ /* 0x000e620000000800 */
[C---:B--2---:R-:W-:Y:S03]  /*67f0*/  HMMA.1688.F32.TF32 R96, R56.reuse, R76, R96 ;  /* 0x0000004c3860723c */ /* 0x044fe60000081060 */
[----:B------:R-:W-:Y:S04]  /*6800*/  LDS R112, [R241+0x10880] ;  /* 0x01088000f1707984 */ /* 0x000fe80000000800 */
[----:B------:R-:W-:Y:S01]  /*6810*/  LDS R114, [R241+0x10c80] ;  /* 0x010c8000f1727984 */ /* 0x000fe20000000800 */
[C---:B---3--:R-:W-:Y:S03]  /*6820*/  HMMA.1688.F32.TF32 R100, R56.reuse, R72, R100 ;  /* 0x000000483864723c */ /* 0x048fe60000081064 */
[----:B------:R-:W-:Y:S04]  /*6830*/  LDS R113, [R240+0x10880] ;  /* 0x01088000f0717984 */ /* 0x000fe80000000800 */
[----:B------:R-:W-:Y:S01]  /*6840*/  LDS R115, [R240+0x10c80] ;  /* 0x010c8000f0737984 */ /* 0x000fe20000000800 */
[----:B----4-:R-:W-:Y:S03]  /*6850*/  HMMA.1688.F32.TF32 R104, R56, R68, R104 ;  /* 0x000000443868723c */ /* 0x010fe60000081068 */
[----:B------:R-:W-:Y:S04]  /*6860*/  LDS R56, [R241+0x10800] ;  /* 0x01080000f1387984 */ /* 0x000fe80000000800 */
[----:B------:R-:W-:Y:S01]  /*6870*/  LDS R58, [R241+0x10c00] ;  /* 0x010c0000f13a7984 */ /* 0x000fe20000000800 */
[C---:B-----5:R-:W-:Y:S03]  /*6880*/  HMMA.1688.F32.TF32 R84, R52.reuse, R80, R84 ;  /* 0x000000503454723c */ /* 0x060fe60000081054 */
[----:B------:R-:W-:Y:S04]  /*6890*/  LDS R57, [R240+0x10800] ;  /* 0x01080000f0397984 */ /* 0x000fe80000000800 */
[----:B------:R-:W-:Y:S01]  /*68a0*/  LDS R59, [R240+0x10c00] ;  /* 0x010c0000f03b7984 */ /* 0x000fe20000000800 */
[C---:B------:R-:W-:Y:S03]  /*68b0*/  HMMA.1688.F32.TF32 R88, R52.reuse, R76, R88 ;  /* 0x0000004c3458723c */ /* 0x040fe60000081058 */
[----:B------:R-:W-:Y:S04]  /*68c0*/  LDS R128, [R243+0x11000] ;  /* 0x01100000f3807984 */ /* 0x000fe80000000800 */
[----:B------:R-:W-:Y:S01]  /*68d0*/  LDS R130, [R243+0x11400] ;  /* 0x01140000f3827984 */ /* 0x000fe20000000800 */
[C---:B------:R-:W-:Y:S03]  /*68e0*/  HMMA.1688.F32.TF32 R64, R52.reuse, R72, R64 ;  /* 0x000000483440723c */ /* 0x040fe60000081040 */
[----:B------:R-:W-:Y:S04]  /*68f0*/  LDS R129, [R242+0x11000] ;  /* 0x01100000f2817984 */ /* 0x000fe80000000800 */
[----:B------:R-:W-:Y:S01]  /*6900*/  LDS R131, [R242+0x11400] ;  /* 0x01140000f2837984 */ /* 0x000fe20000000800 */
[----:B------:R-:W-:Y:S03]  /*6910*/  HMMA.1688.F32.TF32 R32, R52, R68, R32 ;  /* 0x000000443420723c */ /* 0x000fe60000081020 */
[----:B------:R-:W-:Y:S04]  /*6920*/  LDS R52, [R243+0x10800] ;  /* 0x01080000f3347984 */ /* 0x000fe80000000800 */
[----:B------:R-:W-:Y:S01]  /*6930*/  LDS R54, [R243+0x10c00] ;  /* 0x010c0000f3367984 */ /* 0x000fe20000000800 */
[C---:B------:R-:W-:Y:S03]  /*6940*/  HMMA.1688.F32.TF32 R28, R48.reuse, R80, R28 ;  /* 0x00000050301c723c */ /* 0x040fe6000008101c */
[----:B------:R-:W-:Y:S04]  /*6950*/  LDS R53, [R242+0x10800] ;  /* 0x01080000f2357984 */ /* 0x000fe80000000800 */
[----:B------:R-:W2:Y:S01]  /*6960*/  LDS R55, [R242+0x10c00] ;  /* 0x010c0000f2377984 */ /* 0x000ea20000000800 */
[C---:B------:R-:W-:Y:S08]  /*6970*/  HMMA.1688.F32.TF32 R40, R48.reuse, R76, R40 ;  /* 0x0000004c3028723c */ /* 0x040ff00000081028 */
[C---:B------:R-:W-:Y:S08]  /*6980*/  HMMA.1688.F32.TF32 R36, R48.reuse, R72, R36 ;  /* 0x000000483024723c */ /* 0x040ff00000081024 */
[-C--:B------:R-:W-:Y:S01]  /*6990*/  HMMA.1688.F32.TF32 R44, R48, R68.reuse, R44 ;  /* 0x00000044302c723c */ /* 0x080fe2000008102c */
[----:B------:R-:W-:Y:S04]  /*69a0*/  LDS R48, [R243+0x10880] ;  /* 0x01088000f3307984 */ /* 0x000fe80000000800 */
[----:B------:R-:W-:Y:S03]  /*69b0*/  LDS R50, [R243+0x10c80] ;  /* 0x010c8000f3327984 */ /* 0x000fe60000000800 */
[C---:B-1----:R-:W-:Y:S01]  /*69c0*/  HMMA.1688.F32.TF32 R108, R60.reuse, R68, R108 ;  /* 0x000000443c6c723c */ /* 0x042fe2000008106c */
[----:B------:R-:W-:Y:S04]  /*69d0*/  LDS R49, [R242+0x10880] ;  /* 0x01088000f2317984 */ /* 0x000fe80000000800 */
[----:B------:R-:W1:Y:S02]  /*69e0*/  LDS R51, [R242+0x10c80] ;  /* 0x010c8000f2337984 */ /* 0x000e640000000800 */
[----:B------:R-:W-:Y:S01]  /*69f0*/  IMAD.U32 R68, RZ, RZ, UR8 ;  /* 0x00000008ff447e24 */ /* 0x000fe2000f8e00ff */
[----:B------:R-:W-:Y:S01]  /*6a00*/  HMMA.1688.F32.TF32 R120, R60, R80, R120 ;  /* 0x000000503c78723c */ /* 0x000fe20000081078 */
[----:B------:R-:W-:Y:S02]  /*6a10*/  LDS R80, [R241+0x11000] ;  /* 0x01100000f1507984 */ /* 0x000fe40000000800 */
[----:B------:R-:W-:-:S02]  /*6a20*/  IMAD R68, R68, 0x4000, R209 ;  /* 0x0000400044447824 */ /* 0x000fc400078e02d1 */
[----:B------:R-:W-:Y:S03]  /*6a30*/  LDS R81, [R240+0x11000] ;  /* 0x01100000f0517984 */ /* 0x000fe60000000800 */
[C---:B------:R-:W-:Y:S01]  /*6a40*/  HMMA.1688.F32.TF32 R124, R60.reuse, R76, R124 ;  /* 0x0000004c3c7c723c */ /* 0x040fe2000008107c */
[----:B------:R-:W-:Y:S04]  /*6a50*/  LDS R76, [R243+0x11080] ;  /* 0x01108000f34c7984 */ /* 0x000fe80000000800 */
[----:B------:R-:W-:Y:S03]  /*6a60*/  LDS R77, [R242+0x11080] ;  /* 0x01108000f24d7984 */ /* 0x000fe60000000800 */
[----:B------:R-:W-:Y:S01]  /*6a70*/  HMMA.1688.F32.TF32 R116, R60, R72, R116 ;  /* 0x000000483c74723c */ /* 0x000fe20000081074 */
[----:B------:R-:W3:Y:S04]  /*6a80*/  LDSM.16.M88.4 R60, [R68] ;  /* 0x00000000443c783b */ /* 0x000ee80000000200 */
[----:B------:R-:W-:Y:S03]  /*6a90*/  LDS R69, [R240+0x11080] ;  /* 0x01108000f0457984 */ /* 0x000fe60000000800 */
[C---:B--2---:R-:W-:Y:S01]  /*6aa0*/  HMMA.1688.F32.TF32 R92, R52.reuse, R82, R92 ;  /* 0x00000052345c723c */ /* 0x044fe2000008105c */
[----:B------:R-:W-:Y:S04]  /*6ab0*/  LDS R72, [R243+0x11800] ;  /* 0x01180000f3487984 */ /* 0x000fe80000000800 */
[----:B------:R-:W-:Y:S03]  /*6ac0*/  LDS R73, [R242+0x11800] ;  /* 0x01180000f2497984 */ /* 0x000fe60000000800 */
[C---:B------:R-:W-:Y:S08]  /*6ad0*/  HMMA.1688.F32.TF32 R96, R52.reuse, R78, R96 ;  /* 0x0000004e3460723c */ /* 0x040ff00000081060 */
[C---:B------:R-:W-:Y:S08]  /*6ae0*/  HMMA.1688.F32.TF32 R100, R52.reuse, R74, R100 ;  /* 0x0000004a3464723c */ /* 0x040ff00000081064 */
[----:B------:R-:W-:Y:S01]  /*6af0*/  HMMA.1688.F32.TF32 R104, R52, R70, R104 ;  /* 0x000000463468723c */ /* 0x000fe20000081068 */
[----:B------:R-:W-:Y:S07]  /*6b00*/  LDSM.16.M88.4 R52, [R68+0x2000] ;  /* 0x002000004434783b */ /* 0x000fee0000000200 */
[C---:B------:R-:W-:Y:S08]  /*6b10*/  HMMA.1688.F32.TF32 R84, R56.reuse, R82, R84 ;  /* 0x000000523854723c */ /* 0x040ff00000081054 */
[C---:B------:R-:W-:Y:S08]  /*6b20*/  HMMA.1688.F32.TF32 R88, R56.reuse, R78, R88 ;  /* 0x0000004e3858723c */ /* 0x040ff00000081058 */
[C---:B------:R-:W-:Y:S08]  /*6b30*/  HMMA.1688.F32.TF32 R64, R56.reuse, R74, R64 ;  /* 0x0000004a3840723c */ /* 0x040ff00000081040 */
[----:B------:R-:W-:Y:S01]  /*6b40*/  HMMA.1688.F32.TF32 R32, R56, R70, R32 ;  /* 0x000000463820723c */ /* 0x000fe20000081020 */
[----:B------:R-:W2:Y:S07]  /*6b50*/  LDSM.16.M88.4 R56, [R68+0x1000] ;  /* 0x001000004438783b */ /* 0x000eae0000000200 */
[C---:B-1----:R-:W-:Y:S08]  /*6b60*/  HMMA.1688.F32.TF32 R28, R48.reuse, R82, R28 ;  /* 0x00000052301c723c */ /* 0x042ff0000008101c */
[C---:B------:R-:W-:Y:S08]  /*6b70*/  HMMA.1688.F32.TF32 R40, R48.reuse, R78, R40 ;  /* 0x0000004e3028723c */ /* 0x040ff00000081028 */
[C---:B------:R-:W-:Y:S08]  /*6b80*/  HMMA.1688.F32.TF32 R36, R48.reuse, R74, R36 ;  /* 0x0000004a3024723c */ /* 0x040ff00000081024 */
[----:B------:R-:W-:Y:S01]  /*6b90*/  HMMA.1688.F32.TF32 R44, R48, R70, R44 ;  /* 0x00000046302c723c */ /* 0x000fe2000008102c */
[----:B------:R-:W1:Y:S04]  /*6ba0*/  LDSM.16.M88.4 R48, [R68+0x3000] ;  /* 0x003000004430783b */ /* 0x000e680000000200 */
[----:B------:R-:W-:Y:S03]  /*6bb0*/  LDS R68, [R241+0x11080] ;  /* 0x01108000f1447984 */ /* 0x000fe60000000800 */
[C---:B------:R-:W-:Y:S01]  /*6bc0*/  HMMA.1688.F32.TF32 R120, R112.reuse, R82, R120 ;  /* 0x000000527078723c */ /* 0x040fe20000081078 */
[----:B------:R-:W-:Y:S04]  /*6bd0*/  LDS R82, [R241+0x11400] ;  /* 0x01140000f1527984 */ /* 0x000fe80000000800 */
[----:B------:R-:W4:Y:S03]  /*6be0*/  LDS R83, [R240+0x11400] ;  /* 0x01140000f0537984 */ /* 0x000f260000000800 */
[C---:B------:R-:W-:Y:S01]  /*6bf0*/  HMMA.1688.F32.TF32 R124, R112.reuse, R78, R124 ;  /* 0x0000004e707c723c */ /* 0x040fe2000008107c */
[----:B------:R-:W-:Y:S04]  /*6c00*/  LDS R78, [R243+0x11480] ;  /* 0x01148000f34e7984 */ /* 0x000fe80000000800 */
[----:B------:R-:W5:Y:S03]  /*6c10*/  LDS R79, [R242+0x11480] ;  /* 0x01148000f24f7984 */ /* 0x000f660000000800 */
[C---:B------:R-:W-:Y:S01]  /*6c20*/  HMMA.1688.F32.TF32 R108, R112.reuse, R70, R108 ;  /* 0x00000046706c723c */ /* 0x040fe2000008106c */
[----:B------:R-:W-:Y:S04]  /*6c30*/  LDS R70, [R241+0x11480] ;  /* 0x01148000f1467984 */ /* 0x000fe80000000800 */
[----:B------:R-:W4:Y:S03]  /*6c40*/  LDS R71, [R240+0x11480] ;  /* 0x01148000f0477984 */ /* 0x000f260000000800 */
[----:B------:R-:W-:Y:S01]  /*6c50*/  HMMA.1688.F32.TF32 R116, R112, R74, R116 ;  /* 0x0000004a7074723c */ /* 0x000fe20000081074 */
[----:B------:R-:W-:Y:S04]  /*6c60*/  LDS R74, [R243+0x11c00] ;  /* 0x011c0000f34a7984 */ /* 0x000fe80000000800 */
[----:B------:R-:W5:Y:S03]  /*6c70*/  LDS R75, [R242+0x11c00] ;  /* 0x011c0000f24b7984 */ /* 0x000f660000000800 */
[C---:B---3--:R-:W-:Y:S08]  /*6c80*/  HMMA.1688.F32.TF32 R92, R128.reuse, R60, R92 ;  /* 0x0000003c805c723c */ /* 0x048ff0000008105c */
[C---:B--2---:R-:W-:Y:S08]  /*6c90*/  HMMA.1688.F32.TF32 R96, R128.reuse, R56, R96 ;  /* 0x000000388060723c */ /* 0x044ff00000081060 */
[C---:B------:R-:W-:Y:S08]  /*6ca0*/  HMMA.1688.F32.TF32 R100, R128.reuse, R52, R100 ;  /* 0x000000348064723c */ /* 0x040ff00000081064 */
[----:B-1----:R-:W-:Y:S08]  /*6cb0*/  HMMA.1688.F32.TF32 R104, R128, R48, R104 ;  /* 0x000000308068723c */ /* 0x002ff00000081068 */
[-C--:B----4-:R-:W-:Y:S08]  /*6cc0*/  HMMA.1688.F32.TF32 R64, R80, R52.reuse, R64 ;  /* 0x000000345040723c */ /* 0x090ff00000081040 */
[-C--:B-----5:R-:W-:Y:S08]  /*6cd0*/  HMMA.1688.F32.TF32 R36, R76, R52.reuse, R36 ;  /* 0x000000344c24723c */ /* 0x0a0ff00000081024 */
[----:B------:R-:W-:Y:S07]  /*6ce0*/  HMMA.1688.F32.TF32 R116, R68, R52, R116 ;  /* 0x000000344474723c */ /* 0x000fee0000081074 */
[----:B------:R-:W-:Y:S01]  /*6cf0*/  SEL R52, RZ, 0x4, P1 ;  /* 0x00000004ff347807 */ /* 0x000fe20000800000 */
[----:B------:R-:W-:Y:S01]  /*6d00*/  HMMA.1688.F32.TF32 R28, R76, R60, R28 ;  /* 0x0000003c4c1c723c */ /* 0x000fe2000008101c */
[----:B------:R-:W-:-:S02]  /*6d10*/  ISETP.GE.AND P1, PT, R234, UR6, PT ;  /* 0x00000006ea007c0c */ /* 0x000fc4000bf26270 */
[----:B------:R-:W-:Y:S02]  /*6d20*/  SEL R53, RZ, 0x4, P2 ;  /* 0x00000004ff357807 */ /* 0x000fe40001000000 */
[----:B------:R-:W-:Y:S02]  /*6d30*/  SEL R52, R52, RZ, !P0 ;  /* 0x000000ff34347207 */ /* 0x000fe40004000000 */
[----:B------:R-:W-:Y:S01]  /*6d40*/  ISETP.GE.AND P2, PT, R232, UR6, PT ;  /* 0x00000006e8007c0c */ /* 0x000fe2000bf46270 */
[----:B------:R-:W-:Y:S01]  /*6d50*/  HMMA.1688.F32.TF32 R40, R76, R56, R40 ;  /* 0x000000384c28723c */ /* 0x000fe20000081028 */
[----:B------:R-:W-:Y:S02]  /*6d60*/  SEL R53, R53, RZ, !P0 ;  /* 0x000000ff35357207 */ /* 0x000fe40004000000 */
[----:B------:R-:W-:Y:S02]  /*6d70*/  ISETP.NE.U32.AND P3, PT, R52, RZ, PT ;  /* 0x000000ff3400720c */ /* 0x000fe40003f65070 */
[----:B------:R-:W-:-:S02]  /*6d80*/  IADD3 R52, P4, R24, UR9, RZ ;  /* 0x0000000918347c10 */ /* 0x000fc4000ff9e0ff */
[----:B------:R-:W-:Y:S01]  /*6d90*/  ISETP.NE.U32.AND P5, PT, R53, RZ, PT ;  /* 0x000000ff3500720c */ /* 0x000fe20003fa5070 */
[----:B------:R-:W-:Y:S01]  /*6da0*/  HMMA.1688.F32.TF32 R44, R76, R48, R44 ;  /* 0x000000304c2c723c */ /* 0x000fe2000008102c */
[----:B------:R-:W-:Y:S01]  /*6db0*/  LDS R76, [R241+0x11800] ;  /* 0x01180000f14c7984 */ /* 0x000fe20000000800 */
[----:B------:R-:W-:-:S03]  /*6dc0*/  IADD3.X R53, R23, UR10, RZ, P4, !PT ;  /* 0x0000000a17357c10 */ /* 0x000fc6000a7fe4ff */
[----:B------:R-:W-:Y:S03]  /*6dd0*/  LDS R78, [R241+0x11c00] ;  /* 0x011c0000f14e7984 */ /* 0x000fe60000000800 */
[C---:B------:R-:W-:Y:S01]  /*6de0*/  HMMA.1688.F32.TF32 R120, R68.reuse, R60, R120 ;  /* 0x0000003c4478723c */ /* 0x040fe20000081078 */
[----:B------:R-:W-:Y:S04]  /*6df0*/  LDS R77, [R240+0x11800] ;  /* 0x01180000f04d7984 */ /* 0x000fe80000000800 */
[----:B------:R-:W1:Y:S03]  /*6e00*/  LDS R79, [R240+0x11c00] ;  /* 0x011c0000f04f7984 */ /* 0x000e660000000800 */
[C---:B------:R-:W-:Y:S08]  /*6e10*/  HMMA.1688.F32.TF32 R124, R68.reuse, R56, R124 ;  /* 0x00000038447c723c */ /* 0x040ff0000008107c */
[----:B------:R-:W-:Y:S01]  /*6e20*/  HMMA.1688.F32.TF32 R108, R68, R48, R108 ;  /* 0x00000030446c723c */ /* 0x000fe2000008106c */
[----:B------:R-:W-:Y:S04]  /*6e30*/  LDS R68, [R241+0x11880] ;  /* 0x01188000f1447984 */ /* 0x000fe80000000800 */
[----:B------:R-:W-:Y:S03]  /*6e40*/  LDS R70, [R241+0x11c80] ;  /* 0x011c8000f1467984 */ /* 0x000fe60000000800 */
[C---:B------:R-:W-:Y:S01]  /*6e50*/  HMMA.1688.F32.TF32 R92, R72.reuse, R62, R92 ;  /* 0x0000003e485c723c */ /* 0x040fe2000008105c */
[----:B------:R-:W-:Y:S04]  /*6e60*/  LDS R69, [R240+0x11880] ;  /* 0x01188000f0457984 */ /* 0x000fe80000000800 */
[----:B------:R-:W-:Y:S03]  /*6e70*/  LDS R71, [R240+0x11c80] ;  /* 0x011c8000f0477984 */ /* 0x000fe60000000800 */
[C---:B------:R-:W-:Y:S08]  /*6e80*/  HMMA.1688.F32.TF32 R96, R72.reuse, R58, R96 ;  /* 0x0000003a4860723c */ /* 0x040ff00000081060 */
[C---:B------:R-:W-:Y:S08]  /*6e90*/  HMMA.1688.F32.TF32 R100, R72.reuse, R54, R100 ;  /* 0x000000364864723c */ /* 0x040ff00000081064 */
[----:B------:R-:W-:Y:S01]  /*6ea0*/  HMMA.1688.F32.TF32 R104, R72, R50, R104 ;  /* 0x000000324868723c */ /* 0x000fe20000081068 */
[----:B------:R-:W-:Y:S04]  /*6eb0*/  LDS R72, [R243+0x11880] ;  /* 0x01188000f3487984 */ /* 0x000fe80000000800 */
[----:B------:R-:W-:Y:S03]  /*6ec0*/  LDS R74, [R243+0x11c80] ;  /* 0x011c8000f34a7984 */ /* 0x000fe60000000800 */
[C---:B------:R-:W-:Y:S01]  /*6ed0*/  HMMA.1688.F32.TF32 R32, R80.reuse, R48, R32 ;  /* 0x000000305020723c */ /* 0x040fe20000081020 */
[----:B------:R-:W-:Y:S04]  /*6ee0*/  LDS R73, [R242+0x11880] ;  /* 0x01188000f2497984 */ /* 0x000fe80000000800 */
[----:B------:R-:W2:Y:S02]  /*6ef0*/  LDS R75, [R242+0x11c80] ;  /* 0x011c8000f24b7984 */ /* 0x000ea40000000800 */
[----:B------:R-:W-:Y:S01]  /*6f00*/  SEL R48, RZ, 0x4, P1 ;  /* 0x00000004ff307807 */ /* 0x000fe20000800000 */
[----:B------:R-:W-:Y:S01]  /*6f10*/  HMMA.1688.F32.TF32 R88, R80, R56, R88 ;  /* 0x000000385058723c */ /* 0x000fe20000081058 */
[----:B------:R-:W-:-:S02]  /*6f20*/  SEL R49, RZ, 0x4, P6 ;  /* 0x00000004ff317807 */ /* 0x000fc40003000000 */
[----:B------:R-:W-:Y:S02]  /*6f30*/  SEL R48, R48, RZ, !P0 ;  /* 0x000000ff30307207 */ /* 0x000fe40004000000 */
[----:B------:R-:W-:Y:S02]  /*6f40*/  SEL R49, R49, RZ, !P0 ;  /* 0x000000ff31317207 */ /* 0x000fe40004000000 */
[----:B------:R-:W-:Y:S01]  /*6f50*/  ISETP.NE.U32.AND P1, PT, R48, RZ, PT ;  /* 0x000000ff3000720c */ /* 0x000fe20003f25070 */
[----:B------:R-:W-:Y:S01]  /*6f60*/  HMMA.1688.F32.TF32 R84, R80, R60, R84 ;  /* 0x0000003c5054723c */ /* 0x000fe20000081054 */
[----:B------:R-:W-:Y:S02]  /*6f70*/  SEL R48, RZ, 0x4, P2 ;  /* 0x00000004ff307807 */ /* 0x000fe40001000000 */
[----:B------:R-:W-:Y:S01]  /*6f80*/  ISETP.NE.U32.AND P4, PT, R49, RZ, PT ;  /* 0x000000ff3100720c */ /* 0x000fe20003f85070 */
[----:B------:R-:W-:Y:S01]  /*6f90*/  IMAD.U32 R49, RZ, RZ, UR7 ;  /* 0x00000007ff317e24 */ /* 0x000fe2000f8e00ff */
[----:B------:R-:W-:-:S02]  /*6fa0*/  SEL R48, R48, RZ, !P0 ;  /* 0x000000ff30307207 */ /* 0x000fc40004000000 */
[----:B------:R-:W-:Y:S01]  /*6fb0*/  IADD3 R56, P6, R20, UR9, RZ ;  /* 0x0000000914387c10 */ /* 0x000fe2000ffde0ff */
[C---:B-1----:R-:W-:Y:S01]  /*6fc0*/  HMMA.1688.F32.TF32 R64, R76.reuse, R54, R64 ;  /* 0x000000364c40723c */ /* 0x042fe20000081040 */
[----:B------:R-:W-:Y:S01]  /*6fd0*/  ISETP.NE.U32.AND P2, PT, R48, RZ, PT ;  /* 0x000000ff3000720c */ /* 0x000fe20003f45070 */
[----:B------:R-:W-:Y:S01]  /*6fe0*/  IMAD R48, R49, 0x2000, R220 ;  /* 0x0000200031307824 */ /* 0x000fe200078e02dc */
[----:B------:R-:W-:Y:S01]  /*6ff0*/  BAR.SYNC.DEFER_BLOCKING 0x0 ;  /* 0x0000000000007b1d */ /* 0x000fe20000010000 */
[----:B------:R-:W-:Y:S02]  /*7000*/  IADD3.X R57, R19, UR10, RZ, P6, !PT ;  /* 0x0000000a13397c10 */ /* 0x000fe4000b7fe4ff */
[----:B------:R-:W-:Y:S02]  /*7010*/  ISETP.GE.AND P6, PT, R226, UR6, PT ;  /* 0x00000006e2007c0c */ /* 0x000fe4000bfc6270 */
[----:B------:R-:W-:Y:S02]  /*7020*/  HMMA.1688.F32.TF32 R88, R76, R58, R88 ;  /* 0x0000003a4c58723c */ /* 0x000fe40000081058 */
[----:B------:R-:W-:-:S02]  /*7030*/  SEL R61, RZ, 0x4, P6 ;  /* 0x00000004ff3d7807 */ /* 0x000fc40003000000 */
[----:B------:R-:W-:Y:S02]  /*7040*/  IADD3 R82, P6, R12, UR9, RZ ;  /* 0x000000090c527c10 */ /* 0x000fe4000ffde0ff */
[----:B------:R-:W-:Y:S02]  /*7050*/  SEL R80, R61, RZ, !P0 ;  /* 0x000000ff3d507207 */ /* 0x000fe40004000000 */
[----:B------:R-:W-:Y:S01]  /*7060*/  IADD3.X R83, R11, UR10, RZ, P6, !PT ;  /* 0x0000000a0b537c10 */ /* 0x000fe2000b7fe4ff */
[----:B------:R-:W-:Y:S01]  /*7070*/  HMMA.1688.F32.TF32 R84, R76, R62, R84 ;  /* 0x0000003e4c54723c */ /* 0x000fe20000081054 */
[----:B------:R-:W-:-:S07]  /*7080*/  ISETP.GE.AND P6, PT, R224, UR6, PT ;  /* 0x00000006e0007c0c */ /* 0x000fce000bfc6270 */
[----:B------:R-:W-:Y:S01]  /*7090*/  HMMA.1688.F32.TF32 R32, R76, R50, R32 ;  /* 0x000000324c20723c */ /* 0x000fe20000081020 */
[----:B------:R-:W-:Y:S01]  /*70a0*/  @!PT LDS RZ, [RZ] ;  /* 0x00000000fffff984 */ /* 0x000fe20000000800 */
[----:B------:R-:W-:Y:S01]  /*70b0*/  @!PT LDS RZ, [RZ] ;  /* 0x00000000fffff984 */ /* 0x000fe20000000800 */
[----:B------:R-:W-:Y:S01]  /*70c0*/  @!PT LDS RZ, [RZ] ;  /* 0x00000000fffff984 */ /* 0x000fe20000000800 */
[----:B------:R1:W-:Y:S01]  /*70d0*/  LDGSTS.E [R48+0x10000], [R52.64], P3 ;  /* 0x1000000034307fae */ /* 0x0003e2000992184e */
[----:B------:R-:W-:-:S03]  /*70e0*/  ISETP.GE.AND P3, PT, R228, UR6, PT ;  /* 0x00000006e4007c0c */ /* 0x000fc6000bf66270 */
[----:B------:R3:W-:Y:S01]  /*70f0*/  LDGSTS.E [R48+0x10400], [R56.64], P5 ;  /* 0x1040000038307fae */ /* 0x0007e2000a92184e */
[----:B------:R-:W-:Y:S02]  /*7100*/  SEL R49, RZ, 0x4, P3 ;  /* 0x00000004ff317807 */ /* 0x000fe40001800000 */
[C---:B--2---:R-:W-:Y:S01]  /*7110*/  HMMA.1688.F32.TF32 R28, R72.reuse, R62, R28 ;  /* 0x0000003e481c723c */ /* 0x044fe2000008101c */
[----:B------:R-:W-:Y:S02]  /*7120*/  IADD3 R60, P3, R16, UR9, RZ ;  /* 0x00000009103c7c10 */ /* 0x000fe4000ff7e0ff */
[----:B------:R-:W-:Y:S02]  /*7130*/  SEL R49, R49, RZ, !P0 ;  /* 0x000000ff31317207 */ /* 0x000fe40004000000 */
[----:B------:R-:W-:Y:S02]  /*7140*/  IADD3.X R61, R15, UR10, RZ, P3, !PT ;  /* 0x0000000a0f3d7c10 */ /* 0x000fe40009ffe4ff */
[----:B------:R-:W-:Y:S01]  /*7150*/  ISETP.NE.U32.AND P5, PT, R49, RZ, PT ;  /* 0x000000ff3100720c */ /* 0x000fe20003fa5070 */
[----:B------:R-:W-:Y:S01]  /*7160*/  HMMA.1688.F32.TF32 R40, R72, R58, R40 ;  /* 0x0000003a4828723c */ /* 0x000fe20000081028 */
[----:B------:R-:W-:Y:S01]  /*7170*/  ISETP.NE.U32.AND P3, PT, R80, RZ, PT ;  /* 0x000000ff5000720c */ /* 0x000fe20003f65070 */
[----:B------:R2:W-:Y:S01]  /*7180*/  LDGSTS.E [R48+0x10800], [R60.64], P1 ;  /* 0x108000003c307fae */ /* 0x0005e2000892184e */
[----:B------:R-:W-:-:S02]  /*7190*/  ISETP.GE.AND P1, PT, R237, UR6, PT ;  /* 0x00000006ed007c0c */ /* 0x000fc4000bf26270 */
[----:B------:R-:W-:Y:S01]  /*71a0*/  SEL R49, RZ, 0x4, P6 ;  /* 0x00000004ff317807 */ /* 0x000fe20003000000 */
[----:B------:R4:W-:Y:S01]  /*71b0*/  LDGSTS.E [R48+0x10c00], [R82.64], P2 ;  /* 0x10c0000052307fae */ /* 0x0009e2000912184e */
[----:B-1----:R-:W-:Y:S01]  /*71c0*/  SEL R52, RZ, 0x4, P1 ;  /* 0x00000004ff347807 */ /* 0x002fe20000800000 */
[C---:B------:R-:W-:Y:S01]  /*71d0*/  HMMA.1688.F32.TF32 R36, R72.reuse, R54, R36 ;  /* 0x000000364824723c */ /* 0x040fe20000081024 */
[----:B------:R-:W-:Y:S02]  /*71e0*/  IADD3 R80, P1, R8, UR9, RZ ;  /* 0x0000000908507c10 */ /* 0x000fe4000ff3e0ff */
[----:B---3--:R-:W-:Y:S02]  /*71f0*/  IADD3 R56, P6, R4, UR9, RZ ;  /* 0x0000000904387c10 */ /* 0x008fe4000ffde0ff */
[----:B------:R-:W-:Y:S02]  /*7200*/  IADD3.X R81, R7, UR10, RZ, P1, !PT ;  /* 0x0000000a07517c10 */ /* 0x000fe40008ffe4ff */
[----:B------:R-:W-:Y:S01]  /*7210*/  IADD3.X R57, R3, UR10, RZ, P6, !PT ;  /* 0x0000000a03397c10 */ /* 0x000fe2000b7fe4ff */
[----:B------:R-:W-:Y:S01]  /*7220*/  HMMA.1688.F32.TF32 R44, R72, R50, R44 ;  /* 0x00000032482c723c */ /* 0x000fe2000008102c */
[----:B------:R-:W-:Y:S01]  /*7230*/  SEL R49, R49, RZ, !P0 ;  /* 0x000000ff31317207 */ /* 0x000fe20004000000 */
[----:B------:R4:W-:Y:S01]  /*7240*/  LDGSTS.E [R48+0x11000], [R80.64], P4 ;  /* 0x1100000050307fae */ /* 0x0009e2000a12184e */
[----:B------:R-:W-:-:S02]  /*7250*/  SEL R52, R52, RZ, !P0 ;  /* 0x000000ff34347207 */ /* 0x000fc40004000000 */
[----:B------:R-:W-:Y:S01]  /*7260*/  ISETP.GE.AND P6, PT, R235, UR6, PT ;  /* 0x00000006eb007c0c */ /* 0x000fe2000bfc6270 */
[----:B------:R1:W-:Y:S01]  /*7270*/  LDGSTS.E [R48+0x11400], [R56.64], P5 ;  /* 0x1140000038307fae */ /* 0x0003e2000a92184e */
[----:B------:R-:W-:Y:S01]  /*7280*/  ISETP.GE.AND P5, PT, R233, UR6, PT ;  /* 0x00000006e9007c0c */ /* 0x000fe2000bfa6270 */
[----:B------:R-:W-:Y:S01]  /*7290*/  IMAD.U32 R74, RZ, RZ, UR7 ;  /* 0x00000007ff4a7e24 */ /* 0x000fe2000f8e00ff */
[----:B------:R-:W-:Y:S01]  /*72a0*/  ISETP.NE.U32.AND P1, PT, R49, RZ, PT ;  /* 0x000000ff3100720c */ /* 0x000fe20003f25070 */
[----:B------:R-:W-:Y:S01]  /*72b0*/  HMMA.1688.F32.TF32 R116, R68, R54, R116 ;  /* 0x000000364474723c */ /* 0x000fe20000081074 */
[----:B------:R-:W-:Y:S01]  /*72c0*/  ISETP.NE.U32.AND P2, PT, R52, RZ, PT ;  /* 0x000000ff3400720c */ /* 0x000fe20003f45070 */
[----:B------:R-:W-:Y:S01]  /*72d0*/  IMAD R75, R74, 0x2000, R219 ;  /* 0x000020004a4b7824 */ /* 0x000fe200078e02db */
[----:B------:R-:W-:Y:S02]  /*72e0*/  IADD3 R52, P4, R26, UR9, RZ ;  /* 0x000000091a347c10 */ /* 0x000fe4000ff9e0ff */
[----:B------:R-:W-:-:S02]  /*72f0*/  SEL R49, RZ, 0x4, P6 ;  /* 0x00000004ff317807 */ /* 0x000fc40003000000 */
[----:B--2---:R-:W-:Y:S01]  /*7300*/  SEL R61, RZ, 0x4, P5 ;  /* 0x00000004ff3d7807 */ /* 0x004fe20002800000 */
[C---:B------:R-:W-:Y:S01]  /*7310*/  HMMA.1688.F32.TF32 R124, R68.reuse, R58, R124 ;  /* 0x0000003a447c723c */ /* 0x040fe2000008107c */
[----:B------:R-:W-:Y:S02]  /*7320*/  IADD3 R60, P6, R133, UR9, RZ ;  /* 0x00000009853c7c10 */ /* 0x000fe4000ffde0ff */
[----:B------:R-:W-:Y:S02]  /*7330*/  IADD3.X R53, R25, UR10, RZ, P4, !PT ;  /* 0x0000000a19357c10 */ /* 0x000fe4000a7fe4ff */
[----:B------:R-:W-:Y:S02]  /*7340*/  SEL R76, R61, RZ, !P0 ;  /* 0x000000ff3d4c7207 */ /* 0x000fe40004000000 */
[----:B------:R-:W-:Y:S01]  /*7350*/  IADD3.X R61, R134, UR10, RZ, P6, !PT ;  /* 0x0000000a863d7c10 */ /* 0x000fe2000b7fe4ff */
[----:B------:R4:W-:Y:S01]  /*7360*/  LDGSTS.E [R48+0x11800], [R52.64], P3 ;  /* 0x1180000034307fae */ /* 0x0009e2000992184e */
[----:B------:R-:W-:Y:S01]  /*7370*/  SEL R49, R49, RZ, !P0 ;  /* 0x000000ff31317207 */ /* 0x000fe20004000000 */
[----:B------:R-:W-:Y:S01]  /*7380*/  HMMA.1688.F32.TF32 R108, R68, R50, R108 ;  /* 0x00000032446c723c */ /* 0x000fe2000008106c */
[----:B-1----:R-:W-:Y:S01]  /*7390*/  IADD3 R56, P6, R22, UR9, RZ ;  /* 0x0000000916387c10 */ /* 0x002fe2000ffde0ff */
[----:B------:R4:W-:Y:S01]  /*73a0*/  LDGSTS.E [R48+0x11c00], [R60.64], P1 ;  /* 0x11c000003c307fae */ /* 0x0009e2000892184e */
[----:B------:R-:W-:-:S02]  /*73b0*/  ISETP.GE.AND P1, PT, R229, UR6, PT ;  /* 0x00000006e5007c0c */ /* 0x000fc4000bf26270 */
[----:B------:R-:W-:Y:S02]  /*73c0*/  ISETP.NE.U32.AND P5, PT, R49, RZ, PT ;  /* 0x000000ff3100720c */ /* 0x000fe40003fa5070 */
[----:B------:R-:W-:Y:S01]  /*73d0*/  SEL R49, RZ, 0x4, P1 ;  /* 0x00000004ff317807 */ /* 0x000fe20000800000 */
[----:B------:R-:W-:Y:S01]  /*73e0*/  HMMA.1688.F32.TF32 R120, R68, R62, R120 ;  /* 0x0000003e4478723c */ /* 0x000fe20000081078 */
[----:B------:R-:W-:Y:S02]  /*73f0*/  IADD3 R72, P1, R18, UR9, RZ ;  /* 0x0000000912487c10 */ /* 0x000fe4000ff3e0ff */
[----:B------:R-:W-:Y:S02]  /*7400*/  ISETP.GE.AND P4, PT, R231, UR6, PT ;  /* 0x00000006e7007c0c */ /* 0x000fe4000bf86270 */
[----:B------:R-:W-:Y:S02]  /*7410*/  IADD3.X R57, R21, UR10, RZ, P6, !PT ;  /* 0x0000000a15397c10 */ /* 0x000fe4000b7fe4ff */
[----:B------:R-:W-:Y:S01]  /*7420*/  SEL R49, R49, RZ, !P0 ;  /* 0x000000ff31317207 */ /* 0x000fe20004000000 */
[----:B------:R-:W-:Y:S01]  /*7430*/  IMAD.U32 R63, RZ, RZ, UR7 ;  /* 0x00000007ff3f7e24 */ /* 0x000fe2000f8e00ff */
[----:B------:R-:W-:Y:S01]  /*7440*/  ISETP.GE.AND P6, PT, R227, UR6, PT ;  /* 0x00000006e3007c0c */ /* 0x000fe2000bfc6270 */
[----:B------:R1:W-:Y:S01]  /*7450*/  LDGSTS.E [R75+0x10200], [R56.64], P2 ;  /* 0x10200000384b7fae */ /* 0x0003e2000912184e */
[----:B------:R-:W-:Y:S01]  /*7460*/  IADD3.X R73, R17, UR10, RZ, P1, !PT ;  /* 0x0000000a11497c10 */ /* 0x000fe20008ffe4ff */
[----:B------:R-:W-:Y:S01]  /*7470*/  IMAD R63, R63, 0x4000, R218 ;  /* 0x000040003f3f7824 */ /* 0x000fe200078e02da */
[----:B------:R-:W-:Y:S01]  /*7480*/  SEL R77, RZ, 0x4, P4 ;  /* 0x00000004ff4d7807 */ /* 0x000fe20002000000 */
[----:B------:R-:W-:Y:S01]  /*7490*/  IMAD.U32 R62, RZ, RZ, UR7 ;  /* 0x00000007ff3e7e24 */ /* 0x000fe2000f8e00ff */
[----:B------:R-:W-:Y:S01]  /*74a0*/  ISETP.NE.U32.AND P1, PT, R49, RZ, PT ;  /* 0x000000ff3100720c */ /* 0x000fe20003f25070 */
[----:B------:R2:W-:Y:S01]  /*74b0*/  LDGSTS.E [R75+0x10600], [R72.64], P5 ;  /* 0x10600000484b7fae */ /* 0x0005e2000a92184e */
[----:B------:R-:W-:Y:S01]  /*74c0*/  ISETP.NE.U32.AND P4, PT, R76, RZ, PT ;  /* 0x000000ff4c00720c */ /* 0x000fe20003f85070 */
[----:B------:R-:W-:Y:S01]  /*74d0*/  IMAD R69, R62, 0x4000, R217 ;  /* 0x000040003e457824 */ /* 0x000fe200078e02d9 */
[----:B------:R-:W-:-:S02]  /*74e0*/  SEL R49, RZ, 0x4, P6 ;  /* 0x00000004ff317807 */ /* 0x000fc40003000000 */
[----:B----4-:R-:W-:Y:S02]  /*74f0*/  IADD3 R48, P2, R14, UR9, RZ ;  /* 0x000000090e307c10 */ /* 0x010fe4000ff5e0ff */
[----:B------:R-:W-:Y:S02]  /*7500*/  SEL R52, R49, RZ, !P0 ;  /* 0x000000ff31347207 */ /* 0x000fe40004000000 */
[----:B------:R-:W-:Y:S02]  /*7510*/  ISETP.GE.AND P5, PT, R225, UR6, PT ;  /* 0x00000006e1007c0c */ /* 0x000fe4000bfa6270 */
[----:B------:R-:W-:Y:S02]  /*7520*/  ISETP.GE.AND P6, PT, R223, UR6, PT ;  /* 0x00000006df007c0c */ /* 0x000fe4000bfc6270 */
[----:B------:R-:W-:Y:S02]  /*7530*/  IADD3.X R49, R13, UR10, RZ, P2, !PT ;  /* 0x0000000a0d317c10 */ /* 0x000fe400097fe4ff */
[----:B------:R-:W-:-:S02]  /*7540*/  ISETP.NE.U32.AND P2, PT, R52, RZ, PT ;  /* 0x000000ff3400720c */ /* 0x000fc40003f45070 */
[----:B------:R-:W-:Y:S01]  /*7550*/  SEL R52, RZ, 0x4, P5 ;  /* 0x00000004ff347807 */ /* 0x000fe20002800000 */
[----:B------:R3:W-:Y:S01]  /*7560*/  LDGSTS.E [R75+0x10a00], [R48.64], P4 ;  /* 0x10a00000304b7fae */ /* 0x0007e2000a12184e */
[----:B------:R-:W-:Y:S02]  /*7570*/  SEL R77, R77, RZ, !P0 ;  /* 0x000000ff4d4d7207 */ /* 0x000fe40004000000 */
[----:B-1----:R-:W-:Y:S02]  /*7580*/  SEL R56, RZ, 0x4, P6 ;  /* 0x00000004ff387807 */ /* 0x002fe40003000000 */
[----:B------:R-:W-:Y:S02]  /*7590*/  SEL R53, R52, RZ, !P0 ;  /* 0x000000ff34357207 */ /* 0x000fe40004000000 */
[----:B------:R-:W-:Y:S02]  /*75a0*/  IADD3 R52, P4, R10, UR9, RZ ;  /* 0x000000090a347c10 */ /* 0x000fe4000ff9e0ff */
[----:B------:R-:W-:-:S02]  /*75b0*/  ISETP.NE.U32.AND P3, PT, R77, RZ, PT ;  /* 0x000000ff4d00720c */ /* 0x000fc40003f65070 */
[----:B------:R-:W-:Y:S02]  /*75c0*/  SEL R56, R56, RZ, !P0 ;  /* 0x000000ff38387207 */ /* 0x000fe40004000000 */
[----:B------:R-:W-:Y:S01]  /*75d0*/  ISETP.GE.AND P6, PT, R222, UR6, PT ;  /* 0x00000006de007c0c */ /* 0x000fe2000bfc6270 */
[----:B------:R-:W-:Y:S01]  /*75e0*/  UIADD3 UR6, UR6, -0x20, URZ ;  /* 0xffffffe006067890 */ /* 0x000fe2000fffe03f */
[----:B------:R-:W-:Y:S02]  /*75f0*/  ISETP.NE.U32.AND P5, PT, R53, RZ, PT ;  /* 0x000000ff3500720c */ /* 0x000fe40003fa5070 */
[----:B------:R-:W-:Y:S02]  /*7600*/  IADD3.X R53, R9, UR10, RZ, P4, !PT ;  /* 0x0000000a09357c10 */ /* 0x000fe4000a7fe4ff */
[----:B------:R-:W-:Y:S02]  /*7610*/  ISETP.NE.U32.AND P4, PT, R56, RZ, PT ;  /* 0x000000ff3800720c */ /* 0x000fe40003f85070 */
[----:B------:R-:W-:Y:S01]  /*7620*/  SEL R56, RZ, 0x4, P6 ;  /* 0x00000004ff387807 */ /* 0x000fe20003000000 */
[----:B------:R1:W-:Y:S01]  /*7630*/  LDGSTS.E [R75+0x10e00], [R52.64], P3 ;  /* 0x10e00000344b7fae */ /* 0x0003e2000992184e */
[----:B------:R-:W-:-:S02]  /*7640*/  IADD3 R54, P6, R6, UR9, RZ ;  /* 0x0000000906367c10 */ /* 0x000fc4000ffde0ff */
[----:B------:R-:W-:Y:S02]  /*7650*/  SEL R56, R56, RZ, !P0 ;  /* 0x000000ff38387207 */ /* 0x000fe40004000000 */
[----:B---3--:R-:W-:Y:S02]  /*7660*/  IADD3 R48, P0, R2, UR9, RZ ;  /* 0x0000000902307c10 */ /* 0x008fe4000ff1e0ff */
[----:B------:R-:W-:Y:S02]  /*7670*/  ISETP.NE.U32.AND P3, PT, R56, RZ, PT ;  /* 0x000000ff3800720c */ /* 0x000fe40003f65070 */
[----:B------:R-:W-:Y:S02]  /*7680*/  IADD3.X R49, R0, UR10, RZ, P0, !PT ;  /* 0x0000000a00317c10 */ /* 0x000fe400087fe4ff */
[----:B------:R-:W-:Y:S02]  /*7690*/  IADD3.X R55, R5, UR10, RZ, P6, !PT ;  /* 0x0000000a05377c10 */ /* 0x000fe4000b7fe4ff */
[----:B------:R-:W-:-:S02]  /*76a0*/  IADD3 R56, P0, R135, UR9, RZ ;  /* 0x0000000987387c10 */ /* 0x000fc4000ff1e0ff */
[----:B------:R-:W-:Y:S01]  /*76b0*/  IADD3 R50, P6, R27, UR9, RZ ;  /* 0x000000091b327c10 */ /* 0x000fe2000ffde0ff */
[----:B------:R3:W-:Y:S01]  /*76c0*/  LDGSTS.E [R75+0x11200], [R54.64], P1 ;  /* 0x11200000364b7fae */ /* 0x0007e2000892184e */
[----:B------:R-:W-:Y:S01]  /*76d0*/  IADD3.X R57, R136, UR10, RZ, P0, !PT ;  /* 0x0000000a88397c10 */ /* 0x000fe200087fe4ff */
[----:B------:R-:W-:Y:S01]  /*76e0*/  ULEA UR9, UP0, UR5, UR9, 0x2 ;  /* 0x0000000905097291 */ /* 0x000fe2000f80103f */
[C---:B------:R-:W-:Y:S01]  /*76f0*/  IADD3 R58, P0, R204.reuse, R141, RZ ;  /* 0x0000008dcc3a7210 */ /* 0x040fe20007f1e0ff */
[----:B------:R4:W-:Y:S01]  /*7700*/  LDGSTS.E [R75+0x11600], [R48.64], P2 ;  /* 0x11600000304b7fae */ /* 0x0009e2000912184e */
[----:B-1----:R-:W-:Y:S02]  /*7710*/  IADD3 R52, P1, R204, R137, RZ ;  /* 0x00000089cc347210 */ /* 0x002fe40007f3e0ff */
[----:B------:R-:W-:Y:S01]  /*7720*/  IADD3.X R51, R132, UR10, RZ, P6, !PT ;  /* 0x0000000a84337c10 */ /* 0x000fe2000b7fe4ff */
[C---:B------:R-:W-:Y:S01]  /*7730*/  IMAD.X R59, R205.reuse, 0x1, R142, P0 ;  /* 0x00000001cd3b7824 */ /* 0x040fe200000e068e */
[----:B------:R-:W-:Y:S01]  /*7740*/  UIADD3.X UR10, UR10, UR11, URZ, UP0, !UPT ;  /* 0x0000000b0a0a7290 */ /* 0x000fe200087fe43f */
[----:B------:R-:W-:Y:S01]  /*7750*/  IMAD.X R53, R205, 0x1, R138, P1 ;  /* 0x00000001cd357824 */ /* 0x000fe200008e068a */
[C---:B---3--:R-:W-:Y:S01]  /*7760*/  IADD3 R54, P1, R204.reuse, R145, RZ ;  /* 0x00000091cc367210 */ /* 0x048fe20007f3e0ff */
[----:B------:R1:W-:Y:S01]  /*7770*/  LDGSTS.E [R75+0x11a00], [R50.64], P5 ;  /* 0x11a00000324b7fae */ /* 0x0003e2000a92184e */
[----:B----4-:R-:W-:-:S03]  /*7780*/  IADD3 R48, P0, R204, R149, RZ ;  /* 0x00000095cc307210 */ /* 0x010fc60007f1e0ff */
[----:B------:R3:W-:Y:S01]  /*7790*/  LDGSTS.E [R75+0x11e00], [R56.64], P4 ;  /* 0x11e00000384b7fae */ /* 0x0007e2000a12184e */
[C---:B------:R-:W-:Y:S02]  /*77a0*/  IMAD.X R55, R205.reuse, 0x1, R146, P1 ;  /* 0x00000001cd377824 */ /* 0x040fe400008e0692 */
[----:B------:R-:W-:Y:S01]  /*77b0*/  IMAD.X R49, R205, 0x1, R150, P0 ;  /* 0x00000001cd317824 */ /* 0x000fe200000e0696 */
[----:B------:R-:W0:Y:S01]  /*77c0*/  LDGDEPBAR ;  /* 0x00000000000079af */ /* 0x000e220000000000 */
[----:B-1----:R-:W-:-:S03]  /*77d0*/  IADD3 R50, P1, R204, R153, RZ ;  /* 0x00000099cc327210 */ /* 0x002fc60007f3e0ff */
[----:B------:R1:W-:Y:S01]  /*77e0*/  LDGSTS.E [R63], [R52.64], P3 ;  /* 0x00000000343f7fae */ /* 0x0003e2000992184e */
[C---:B---3--:R-:W-:Y:S01]  /*77f0*/  IADD3 R56, P0, R204.reuse, R157, RZ ;  /* 0x0000009dcc387210 */ /* 0x048fe20007f1e0ff */
[C---:B------:R-:W-:Y:S01]  /*7800*/  IMAD.X R51, R205.reuse, 0x1, R154, P1 ;  /* 0x00000001cd337824 */ /* 0x040fe200008e069a */
[C---:B------:R-:W-:Y:S01]  /*7810*/  IADD3 R60, P1, R204.reuse, R161, RZ ;  /* 0x000000a1cc3c7210 */ /* 0x040fe20007f3e0ff */
[----:B------:R3:W-:Y:S02]  /*7820*/  LDGSTS.E [R63+0x400], [R58.64], P3 ;  /* 0x004000003a3f7fae */ /* 0x0007e4000992184e */
[C---:B------:R-:W-:Y:S02]  /*7830*/  IMAD.X R57, R205.reuse, 0x1, R158, P0 ;  /* 0x00000001cd397824 */ /* 0x040fe400000e069e */
[----:B------:R4:W-:Y:S01]  /*7840*/  LDGSTS.E [R63+0x800], [R54.64], P3 ;  /* 0x00800000363f7fae */ /* 0x0009e2000992184e */
[----:B------:R-:W-:Y:S01]  /*7850*/  IMAD.X R61, R205, 0x1, R162, P1 ;  /* 0x00000001cd3d7824 */ /* 0x000fe200008e06a2 */
[----:B-1----:R-:W-:-:S02]  /*7860*/  IADD3 R52, P0, R204, R165, RZ ;  /* 0x000000a5cc347210 */ /* 0x002fc40007f1e0ff */
[----:B------:R1:W-:Y:S03]  /*7870*/  LDGSTS.E [R63+0xc00], [R48.64], P3 ;  /* 0x00c00000303f7fae */ /* 0x0003e6000992184e */
[----:B------:R-:W-:Y:S01]  /*7880*/  IMAD.X R53, R205, 0x1, R166, P0 ;  /* 0x00000001cd357824 */ /* 0x000fe200000e06a6 */
[C---:B---3--:R-:W-:Y:S01]  /*7890*/  IADD3 R58, P1, R204.reuse, R169, RZ ;  /* 0x000000a9cc3a7210 */ /* 0x048fe20007f3e0ff */
[----:B------:R3:W-:Y:S01]  /*78a0*/  LDGSTS.E [R63+0x1000], [R50.64], P3 ;  /* 0x01000000323f7fae */ /* 0x0007e2000992184e */
[----:B----4-:R-:W-:-:S03]  /*78b0*/  IADD3 R54, P0, R204, R173, RZ ;  /* 0x000000adcc367210 */ /* 0x010fc60007f1e0ff */
[C---:B------:R-:W-:Y:S01]  /*78c0*/  IMAD.X R59, R205.reuse, 0x1, R170, P1 ;  /* 0x00000001cd3b7824 */ /* 0x040fe200008e06aa */
[----:B------:R4:W-:Y:S01]  /*78d0*/  LDGSTS.E [R63+0x1400], [R56.64], P3 ;  /* 0x01400000383f7fae */ /* 0x0009e2000992184e */
[C---:B-1----:R-:W-:Y:S01]  /*78e0*/  IADD3 R48, P1, R204.reuse, R177, RZ ;  /* 0x000000b1cc307210 */ /* 0x042fe20007f3e0ff */
[C---:B------:R-:W-:Y:S02]  /*78f0*/  IMAD.X R55, R205.reuse, 0x1, R174, P0 ;  /* 0x00000001cd377824 */ /* 0x040fe400000e06ae */
[----:B------:R1:W-:Y:S01]  /*7900*/  LDGSTS.E [R63+0x1800], [R60.64], P3 ;  /* 0x018000003c3f7fae */ /* 0x0003e2000992184e */
[C---:B---3--:R-:W-:Y:S01]  /*7910*/  IADD3 R50, P0, R204.reuse, R181, RZ ;  /* 0x000000b5cc327210 */ /* 0x048fe20007f1e0ff */
[C---:B------:R-:W-:Y:S02]  /*7920*/  IMAD.X R49, R205.reuse, 0x1, R178, P1 ;  /* 0x00000001cd317824 */ /* 0x040fe400008e06b2 */
[----:B------:R3:W-:Y:S02]  /*7930*/  LDGSTS.E [R63+0x1c00], [R52.64], P3 ;  /* 0x01c00000343f7fae */ /* 0x0007e4000992184e */
[----:B------:R-:W-:Y:S01]  /*7940*/  IMAD.X R51, R205, 0x1, R182, P0 ;  /* 0x00000001cd337824 */ /* 0x000fe200000e06b6 */
[C---:B----4-:R-:W-:Y:S01]  /*7950*/  IADD3 R56, P1, R204.reuse, R185, RZ ;  /* 0x000000b9cc387210 */ /* 0x050fe20007f3e0ff */
[----:B------:R4:W-:Y:S01]  /*7960*/  LDGSTS.E [R63+0x2000], [R58.64], P3 ;  /* 0x020000003a3f7fae */ /* 0x0009e2000992184e */
[----:B-1----:R-:W-:-:S03]  /*7970*/  IADD3 R60, P0, R204, R189, RZ ;  /* 0x000000bdcc3c7210 */ /* 0x002fc60007f1e0ff */
[----:B------:R1:W-:Y:S01]  /*7980*/  LDGSTS.E [R63+0x2400], [R54.64], P3 ;  /* 0x02400000363f7fae */ /* 0x0003e2000992184e */
[C---:B------:R-:W-:Y:S02]  /*7990*/  IMAD.X R57, R205.reuse, 0x1, R186, P1 ;  /* 0x00000001cd397824 */ /* 0x040fe400008e06ba */
[----:B------:R-:W-:Y:S01]  /*79a0*/  IMAD.X R61, R205, 0x1, R190, P0 ;  /* 0x00000001cd3d7824 */ /* 0x000fe200000e06be */
[C---:B---3--:R-:W-:Y:S01]  /*79b0*/  IADD3 R52, P1, R204.reuse, R193, RZ ;  /* 0x000000c1cc347210 */ /* 0x048fe20007f3e0ff */
[----:B------:R3:W-:Y:S01]  /*79c0*/  LDGSTS.E [R63+0x2800], [R48.64], P3 ;  /* 0x02800000303f7fae */ /* 0x0007e2000992184e */
[----:B----4-:R-:W-:-:S03]  /*79d0*/  IADD3 R58, P2, R204, R197, RZ ;  /* 0x000000c5cc3a7210 */ /* 0x010fc60007f5e0ff */
[----:B------:R4:W-:Y:S01]  /*79e0*/  LDGSTS.E [R63+0x2c00], [R50.64], P3 ;  /* 0x02c00000323f7fae */ /* 0x0009e2000992184e */
[C---:B------:R-:W-:Y:S01]  /*79f0*/  IMAD.X R53, R205.reuse, 0x1, R194, P1 ;  /* 0x00000001cd357824 */ /* 0x040fe200008e06c2 */
[C---:B-1----:R-:W-:Y:S02]  /*7a00*/  IADD3 R54, P0, R204.reuse, R139, RZ ;  /* 0x0000008bcc367210 */ /* 0x042fe40007f1e0ff */
[----:B------:R1:W-:Y:S01]  /*7a10*/  LDGSTS.E [R63+0x3000], [R56.64], P3 ;  /* 0x03000000383f7fae */ /* 0x0003e2000992184e */
[C---:B------:R-:W-:Y:S02]  /*7a20*/  IMAD.X R59, R205.reuse, 0x1, R198, P2 ;  /* 0x00000001cd3b7824 */ /* 0x040fe400010e06c6 */
[C---:B------:R-:W-:Y:S01]  /*7a30*/  IMAD.X R55, R205.reuse, 0x1, R140, P0 ;  /* 0x00000001cd377824 */ /* 0x040fe200000e068c */
[----:B------:R5:W-:Y:S01]  /*7a40*/  LDGSTS.E [R63+0x3400], [R60.64], P3 ;  /* 0x034000003c3f7fae */ /* 0x000be2000992184e */
[C---:B---3--:R-:W-:Y:S02]  /*7a50*/  IADD3 R48, P1, R204.reuse, R143, RZ ;  /* 0x0000008fcc307210 */ /* 0x048fe40007f3e0ff */
[C---:B----4-:R-:W-:Y:S01]  /*7a60*/  IADD3 R50, P0, R204.reuse, R147, RZ ;  /* 0x00000093cc327210 */ /* 0x050fe20007f1e0ff */
[----:B------:R3:W-:Y:S02]  /*7a70*/  LDGSTS.E [R63+0x3800], [R52.64], P3 ;  /* 0x03800000343f7fae */ /* 0x0007e4000992184e */
[C---:B------:R-:W-:Y:S01]  /*7a80*/  IMAD.X R49, R205.reuse, 0x1, R144, P1 ;  /* 0x00000001cd317824 */ /* 0x040fe200008e0690 */
[C---:B-1----:R-:W-:Y:S01]  /*7a90*/  IADD3 R56, P1, R204.reuse, R151, RZ ;  /* 0x00000097cc387210 */ /* 0x042fe20007f3e0ff */
[C---:B------:R-:W-:Y:S01]  /*7aa0*/  IMAD.X R51, R205.reuse, 0x1, R148, P0 ;  /* 0x00000001cd337824 */ /* 0x040fe200000e0694 */
[----:B------:R1:W-:Y:S03]  /*7ab0*/  LDGSTS.E [R63+0x3c00], [R58.64], P3 ;  /* 0x03c000003a3f7fae */ /* 0x0003e6000992184e */
[----:B------:R-:W-:Y:S01]  /*7ac0*/  IMAD.X R57, R205, 0x1, R152, P1 ;  /* 0x00000001cd397824 */ /* 0x000fe200008e0698 */
[----:B------:R4:W-:Y:S01]  /*7ad0*/  LDGSTS.E [R69+0x200], [R54.64], P3 ;  /* 0x0020000036457fae */ /* 0x0009e2000992184e */
[----:B-----5:R-:W-:-:S02]  /*7ae0*/  IADD3 R60, P1, R204, R159, RZ ;  /* 0x0000009fcc3c7210 */ /* 0x020fc40007f3e0ff */
[C---:B---3--:R-:W-:Y:S01]  /*7af0*/  IADD3 R52, P0, R204.reuse, R155, RZ ;  /* 0x0000009bcc347210 */ /* 0x048fe20007f1e0ff */
[----:B------:R3:W-:Y:S02]  /*7b00*/  LDGSTS.E [R69+0x600], [R48.64], P3 ;  /* 0x0060000030457fae */ /* 0x0007e4000992184e */
[C---:B------:R-:W-:Y:S02]  /*7b10*/  IMAD.X R61, R205.reuse, 0x1, R160, P1 ;  /* 0x00000001cd3d7824 */ /* 0x040fe400008e06a0 */
[----:B------:R-:W-:Y:S01]  /*7b20*/  IMAD.X R53, R205, 0x1, R156, P0 ;  /* 0x00000001cd357824 */ /* 0x000fe200000e069c */
[C---:B-1----:R-:W-:Y:S01]  /*7b30*/  IADD3 R58, P0, R204.reuse, R163, RZ ;  /* 0x000000a3cc3a7210 */ /* 0x042fe20007f1e0ff */
[----:B------:R1:W-:Y:S01]  /*7b40*/  LDGSTS.E [R69+0xa00], [R50.64], P3 ;  /* 0x00a0000032457fae */ /* 0x0003e2000992184e */
[----:B----4-:R-:W-:-:S03]  /*7b50*/  IADD3 R54, P1, R204, R167, RZ ;  /* 0x000000a7cc367210 */ /* 0x010fc60007f3e0ff */
[C---:B------:R-:W-:Y:S01]  /*7b60*/  IMAD.X R59, R205.reuse, 0x1, R164, P0 ;  /* 0x00000001cd3b7824 */ /* 0x040fe200000e06a4 */
[----:B------:R4:W-:Y:S01]  /*7b70*/  LDGSTS.E [R69+0xe00], [R56.64], P3 ;  /* 0x00e0000038457fae */ /* 0x0009e2000992184e */
[C---:B---3--:R-:W-:Y:S01]  /*7b80*/  IADD3 R48, P0, R204.reuse, R171, RZ ;  /* 0x000000abcc307210 */ /* 0x048fe20007f1e0ff */
[C---:B------:R-:W-:Y:S02]  /*7b90*/  IMAD.X R55, R205.reuse, 0x1, R168, P1 ;  /* 0x00000001cd377824 */ /* 0x040fe400008e06a8 */
[----:B------:R3:W-:Y:S02]  /*7ba0*/  LDGSTS.E [R69+0x1200], [R52.64], P3 ;  /* 0x0120000034457fae */ /* 0x0007e4000992184e */
[----:B------:R-:W-:Y:S01]  /*7bb0*/  IMAD.X R49, R205, 0x1, R172, P0 ;  /* 0x00000001cd317824 */ /* 0x000fe200000e06ac */
[C---:B-1----:R-:W-:Y:S01]  /*7bc0*/  IADD3 R50, P1, R204.reuse, R175, RZ ;  /* 0x000000afcc327210 */ /* 0x042fe20007f3e0ff */
[----:B------:R1:W-:Y:S01]  /*7bd0*/  LDGSTS.E [R69+0x1600], [R60.64], P3 ;  /* 0x016000003c457fae */ /* 0x0003e2000992184e */
[----:B----4-:R-:W-:-:S03]  /*7be0*/  IADD3 R56, P0, R204, R179, RZ ;  /* 0x000000b3cc387210 */ /* 0x010fc60007f1e0ff */
[----:B------:R4:W-:Y:S01]  /*7bf0*/  LDGSTS.E [R69+0x1a00], [R58.64], P3 ;  /* 0x01a000003a457fae */ /* 0x0009e2000992184e */
[C---:B------:R-:W-:Y:S01]  /*7c00*/  IMAD.X R51, R205.reuse, 0x1, R176, P1 ;  /* 0x00000001cd337824 */ /* 0x040fe200008e06b0 */
[C---:B---3--:R-:W-:Y:S01]  /*7c10*/  IADD3 R52, P1, R204.reuse, R183, RZ ;  /* 0x000000b7cc347210 */ /* 0x048fe20007f3e0ff */
[C---:B------:R-:W-:Y:S01]  /*7c20*/  IMAD.X R57, R205.reuse, 0x1, R180, P0 ;  /* 0x00000001cd397824 */ /* 0x040fe200000e06b4 */
[----:B------:R3:W-:Y:S01]  /*7c30*/  LDGSTS.E [R69+0x1e00], [R54.64], P3 ;  /* 0x01e0000036457fae */ /* 0x0007e2000992184e */
[C---:B-1----:R-:W-:Y:S02]  /*7c40*/  IADD3 R60, P0, R204.reuse, R187, RZ ;  /* 0x000000bbcc3c7210 */ /* 0x042fe40007f1e0ff */
[C---:B------:R-:W-:Y:S01]  /*7c50*/  IMAD.X R53, R205.reuse, 0x1, R184, P1 ;  /* 0x00000001cd357824 */ /* 0x040fe200008e06b8 */
[----:B------:R1:W-:Y:S02]  /*7c60*/  LDGSTS.E [R69+0x2200], [R48.64], P3 ;  /* 0x0220000030457fae */ /* 0x0003e4000992184e */
[----:B------:R-:W-:Y:S01]  /*7c70*/  IMAD.X R61, R205, 0x1, R188, P0 ;  /* 0x00000001cd3d7824 */ /* 0x000fe200000e06bc */
[C---:B----4-:R-:W-:Y:S01]  /*7c80*/  IADD3 R58, P1, R204.reuse, R191, RZ ;  /* 0x000000bfcc3a7210 */ /* 0x050fe20007f3e0ff */
[----:B------:R2:W-:Y:S01]  /*7c90*/  LDGSTS.E [R69+0x2600], [R50.64], P3 ;  /* 0x0260000032457fae */ /* 0x0005e2000992184e */
[----:B---3--:R-:W-:-:S03]  /*7ca0*/  IADD3 R54, P2, R204, R195, RZ ;  /* 0x000000c3cc367210 */ /* 0x008fc60007f5e0ff */
[C---:B------:R-:W-:Y:S01]  /*7cb0*/  IMAD.X R59, R205.reuse, 0x1, R192, P1 ;  /* 0x00000001cd3b7824 */ /* 0x040fe200008e06c0 */
[----:B------:R2:W-:Y:S01]  /*7cc0*/  LDGSTS.E [R69+0x2a00], [R56.64], P3 ;  /* 0x02a0000038457fae */ /* 0x0005e2000992184e */
[----:B-1----:R-:W-:Y:S01]  /*7cd0*/  IADD3 R48, P0, R204, R199, RZ ;  /* 0x000000c7cc307210 */ /* 0x002fe20007f1e0ff */
[----:B------:R-:W-:Y:S02]  /*7ce0*/  IMAD.X R55, R205, 0x1, R196, P2 ;  /* 0x00000001cd377824 */ /* 0x000fe400010e06c4 */
[----:B------:R2:W-:Y:S01]  /*7cf0*/  LDGSTS.E [R69+0x2e00], [R52.64], P3 ;  /* 0x02e0000034457fae */ /* 0x0005e2000992184e */
[----:B------:R-:W-:Y:S01]  /*7d00*/  LEA R204, P1, R221, R204, 0x2 ;  /* 0x000000ccddcc7211 */ /* 0x000fe200078210ff */
[C---:B------:R-:W-:Y:S01]  /*7d10*/  IMAD.X R49, R205.reuse, 0x1, R200, P0 ;  /* 0x00000001cd317824 */ /* 0x040fe200000e06c8 */
[----:B------:R-:W-:Y:S01]  /*7d20*/  ISETP.NE.U32.AND P0, PT, R216, UR4, PT ;  /* 0x00000004d8007c0c */ /* 0x000fe2000bf05070 */
[----:B------:R2:W-:Y:S02]  /*7d30*/  LDGSTS.E [R69+0x3200], [R60.64], P3 ;  /* 0x032000003c457fae */ /* 0x0005e4000992184e */
[----:B------:R-:W-:-:S02]  /*7d40*/  IMAD.X R205, R205, 0x1, R203, P1 ;  /* 0x00000001cdcd7824 */ /* 0x000fc400008e06cb */
[----:B------:R2:W-:Y:S04]  /*7d50*/  LDGSTS.E [R69+0x3600], [R58.64], P3 ;  /* 0x036000003a457fae */ /* 0x0005e8000992184e */
[----:B------:R2:W-:Y:S04]  /*7d60*/  LDGSTS.E [R69+0x3a00], [R54.64], P3 ;  /* 0x03a0000036457fae */ /* 0x0005e8000992184e */
[----:B------:R2:W-:Y:S04]  /*7d70*/  LDGSTS.E [R69+0x3e00], [R48.64], P3 ;  /* 0x03e0000030457fae */ /* 0x0005e8000992184e */
[----:B------:R-:W0:Y:S01]  /*7d80*/  LDGDEPBAR ;  /* 0x00000000000079af */ /* 0x000e220000000000 */
[----:B------:R-:W-:Y:S01]  /*7d90*/  @!P0 CALL.REL.NOINC `(.L_x_0) ;  /* 0x0000001000008944 */ /* 0x000fe20003c00000 */
[----:B------:R-:W-:Y:S05]  /*7da0*/  BRA `(.L_x_1) ;  /* 0xffffe78000007947 */ /* 0x000fea000383ffff */
.L_x_0:
[----:B----4-:R-:W-:-:S04]  /*7db0*/  DEPBAR.LE SB0, 0x0 ;  /* 0x000080000000791a */ /* 0x010fc80000000000 */
[----:B------:R-:W-:Y:S01]  /*7dc0*/  IMAD.SHL.U32 R0, R206, 0x4, RZ ;  /* 0x00000004ce007824 */ /* 0x000fe200078e00ff */
[----:B------:R-:W-:Y:S01]  /*7dd0*/  LOP3.LUT R208, R208, 0x6000, RZ, 0xc0, !PT ;  /* 0x00006000d0d07812 */ /* 0x000fe200078ec0ff */
[----:B------:R-:W-:Y:S01]  /*7de0*/  IMAD.U32 R3, RZ, RZ, UR12 ;  /* 0x0000000cff037e24 */ /* 0x000fe2000f8e00ff */
[----:B------:R-:W-:Y:S01]  /*7df0*/  LOP3.LUT R207, R207, 0x60, RZ, 0xc0, !PT ;  /* 0x00000060cfcf7812 */ /* 0x000fe200078ec0ff */
[----:B------:R-:W-:Y:S01]  /*7e00*/  IMAD.MOV.U32 R4, RZ, RZ, R92 ;  /* 0x000000ffff047224 */ /* 0x000fe200078e005c */
[----:B------:R-:W-:Y:S01]  /*7e10*/  ISETP.GE.AND P0, PT, R202, c[0x0][0x178], PT ;  /* 0x00005e00ca007a0c */ /* 0x000fe20003f06270 */
[----:B------:R-:W-:Y:S01]  /*7e20*/  IMAD R3, R3, 0x40, R208 ;  /* 0x0000004003037824 */ /* 0x000fe200078e02d0 */
[----:B------:R-:W-:Y:S01]  /*7e30*/  LOP3.LUT R0, R207, 0x70, R0, 0x78, !PT ;  /* 0x00000070cf007812 */ /* 0x000fe200078e7800 */
[----:B------:R-:W-:Y:S01]  /*7e40*/  IMAD.MOV.U32 R5, RZ, RZ, R96 ;  /* 0x000000ffff057224 */ /* 0x000fe200078e0060 */
[C---:B------:R-:W-:Y:S01]  /*7e50*/  LOP3.LUT R11, R201.reuse, 0x6, R238, 0xfe, !PT ;  /* 0x00000006c90b7812 */ /* 0x040fe200078efeee */
[----:B------:R-:W-:Y:S01]  /*7e60*/  IMAD.MOV.U32 R6, RZ, RZ, R100 ;  /* 0x000000ffff067224 */ /* 0x000fe200078e0064 */
[C---:B--2---:R-:W-:Y:S01]  /*7e70*/  LOP3.LUT R48, R201.reuse, 0xa, R238, 0xfe, !PT ;  /* 0x0000000ac9307812 */ /* 0x044fe200078efeee */
[----:B------:R-:W-:Y:S01]  /*7e80*/  IMAD.IADD R10, R0, 0x1, R3 ;  /* 0x00000001000a7824 */ /* 0x000fe200078e0203 */
[C---:B------:R-:W-:Y:S01]  /*7e90*/  LOP3.LUT R0, R201.reuse, R238, RZ, 0xfc, !PT ;  /* 0x000000eec9007212 */ /* 0x040fe200078efcff */
[----:B------:R-:W-:Y:S01]  /*7ea0*/  IMAD.MOV.U32 R7, RZ, RZ, R104 ;  /* 0x000000ffff077224 */ /* 0x000fe200078e0068 */
[----:B------:R-:W-:Y:S01]  /*7eb0*/  BAR.SYNC.DEFER_BLOCKING 0x0 ;  /* 0x0000000000007b1d */ /* 0x000fe20000010000 */
[----:B------:R-:W-:Y:S01]  /*7ec0*/  IMAD.MOV.U32 R12, RZ, RZ, R93 ;  /* 0x000000ffff0c7224 */ /* 0x000fe200078e005d */
[----:B------:R-:W-:Y:S01]  /*7ed0*/  ISETP.LT.AND P1, PT, R0, c[0x0][0x17c], !P0 ;  /* 0x00005f0000007a0c */ /* 0x000fe20004721270 */
[----:B------:R-:W-:Y:S01]  /*7ee0*/  IMAD.MOV.U32 R13, RZ, RZ, R97 ;  /* 0x000000ffff0d7224 */ /* 0x000fe200078e0061 */
[C-C-:B------:R-:W-:Y:S01]  /*7ef0*/  LOP3.LUT R61, R201.reuse, 0x10, R238.reuse, 0xfe, !PT ;  /* 0x00000010c93d7812 */ /* 0x140fe200078efeee */
[----:B------:R-:W-:Y:S01]  /*7f00*/  IMAD.MOV.U32 R14, RZ, RZ, R101 ;  /* 0x000000ffff0e7224 */ /* 0x000fe200078e0065 */
[C-C-:B------:R-:W-:Y:S01]  /*7f10*/  LOP3.LUT R60, R201.reuse, 0x12, R238.reuse, 0xfe, !PT ;  /* 0x00000012c93c7812 */ /* 0x140fe200078efeee */
[----:B------:R-:W-:Y:S01]  /*7f20*/  IMAD.MOV.U32 R15, RZ, RZ, R105 ;  /* 0x000000ffff0f7224 */ /* 0x000fe200078e0069 */
[C---:B------:R-:W-:Y:S01]  /*7f30*/  LOP3.LUT R81, R201.reuse, 0x1e, R238, 0xfe, !PT ;  /* 0x0000001ec9517812 */ /* 0x040fe200078efeee */
[----:B------:R-:W-:Y:S01]  /*7f40*/  IMAD.MOV.U32 R16, RZ, RZ, R94 ;  /* 0x000000ffff107224 */ /* 0x000fe200078e005e */
[C---:B------:R-:W-:Y:S01]  /*7f50*/  LOP3.LUT R115, R201.reuse, 0x3a, R238, 0xfe, !PT ;  /* 0x0000003ac9737812 */ /* 0x040fe200078efeee */
[----:B------:R-:W-:Y:S01]  /*7f60*/  IMAD.MOV.U32 R17, RZ, RZ, R98 ;  /* 0x000000ffff117224 */ /* 0x000fe200078e0062 */
[C---:B------:R-:W-:Y:S01]  /*7f70*/  LOP3.LUT R114, R201.reuse, 0x3c, R238, 0xfe, !PT ;  /* 0x0000003cc9727812 */ /* 0x040fe200078efeee */
[----:B------:R-:W-:Y:S01]  /*7f80*/  IMAD.MOV.U32 R18, RZ, RZ, R102 ;  /* 0x000000ffff127224 */ /* 0x000fe200078e0066 */
[C---:B------:R-:W-:Y:S01]  /*7f90*/  LOP3.LUT R113, R201.reuse, 0x3e, R238, 0xfe, !PT ;  /* 0x0000003ec9717812 */ /* 0x040fe200078efeee */
[----:B------:R-:W-:Y:S01]  /*7fa0*/  IMAD.MOV.U32 R19, RZ, RZ, R106 ;  /* 0x000000ffff137224 */ /* 0x000fe200078e006a */
[C-C-:B------:R-:W-:Y:S01]  /*7fb0*/  LOP3.LUT R112, R201.reuse, 0x40, R238.reuse, 0xfe, !PT ;  /* 0x00000040c9707812 */ /* 0x140fe200078efeee */
[----:B------:R-:W-:Y:S01]  /*7fc0*/  IMAD.MOV.U32 R20, RZ, RZ, R85 ;  /* 0x000000ffff147224 */ /* 0x000fe200078e0055 */
[C-C-:B------:R-:W-:Y:S01]  /*7fd0*/  LOP3.LUT R102, R201.reuse, 0x54, R238.reuse, 0xfe, !PT ;  /* 0x00000054c9667812 */ /* 0x140fe200078efeee */
[----:B------:R-:W-:Y:S01]  /*7fe0*/  IMAD.MOV.U32 R21, RZ, RZ, R89 ;  /* 0x000000ffff157224 */ /* 0x000fe200078e0059 */
[C-C-:B------:R-:W-:Y:S01]  /*7ff0*/  LOP3.LUT R89, R201.reuse, 0x18, R238.reuse, 0xfe, !PT ;  /* 0x00000018c9597812 */ /* 0x140fe200078efeee */
[----:B------:R-:W-:Y:S01]  /*8000*/  IMAD.MOV.U32 R22, RZ, RZ, R65 ;  /* 0x000000ffff167224 */ /* 0x000fe200078e0041 */
[C---:B------:R-:W-:Y:S01]  /*8010*/  LOP3.LUT R65, R201.reuse, 0x20, R238, 0xfe, !PT ;  /* 0x00000020c9417812 */ /* 0x040fe200078efeee */
[----:B------:R-:W-:Y:S01]  /*8020*/  IMAD.MOV.U32 R23, RZ, RZ, R33 ;  /* 0x000000ffff177224 */ /* 0x000fe200078e0021 */
[----:B------:R1:W-:Y:S01]  /*8030*/  STS.128 [R10], R4 ;  /* 0x000000040a007388 */ /* 0x0003e20000000c00 */
[----:B------:R-:W-:Y:S01]  /*8040*/  IMAD.MOV.U32 R27, RZ, RZ, R34 ;  /* 0x000000ffff1b7224 */ /* 0x000fe200078e0022 */
[C-C-:B------:R-:W-:Y:S01]  /*8050*/  LOP3.LUT R101, R201.reuse, 0x56, R238.reuse, 0xfe, !PT ;  /* 0x00000056c9657812 */ /* 0x140fe200078efeee */
[----:B------:R-:W-:Y:S01]  /*8060*/  IMAD.MOV.U32 R104, RZ, RZ, R95 ;  /* 0x000000ffff687224 */ /* 0x000fe200078e005f */
[----:B------:R2:W-:Y:S01]  /*8070*/  STS.128 [R10+0x400], R12 ;  /* 0x0004000c0a007388 */ /* 0x0005e20000000c00 */
[----:B------:R-:W-:Y:S01]  /*8080*/  IMAD.MOV.U32 R105, RZ, RZ, R99 ;  /* 0x000000ffff697224 */ /* 0x000fe200078e0063 */
[C---:B------:R-:W-:Y:S01]  /*8090*/  LOP3.LUT R100, R201.reuse, 0x58, R238, 0xfe, !PT ;  /* 0x00000058c9647812 */ /* 0x040fe200078efeee */
[----:B------:R-:W-:Y:S01]  /*80a0*/  IMAD.MOV.U32 R106, RZ, RZ, R103 ;  /* 0x000000ffff6a7224 */ /* 0x000fe200078e0067 */
[----:B------:R-:W-:Y:S01]  /*80b0*/  STS.128 [R10+0x80], R16 ;  /* 0x000080100a007388 */ /* 0x000fe20000000c00 */
[----:B------:R-:W-:Y:S01]  /*80c0*/  IMAD.MOV.U32 R24, RZ, RZ, R86 ;  /* 0x000000ffff187224 */ /* 0x000fe200078e0056 */
[C---:B------:R-:W-:Y:S01]  /*80d0*/  LOP3.LUT R103, R201.reuse, 0x52, R238, 0xfe, !PT ;  /* 0x00000052c9677812 */ /* 0x040fe200078efeee */
[----:B------:R-:W-:Y:S01]  /*80e0*/  IMAD.MOV.U32 R25, RZ, RZ, R90 ;  /* 0x000000ffff197224 */ /* 0x000fe200078e005a */
[----:B------:R-:W-:Y:S01]  /*80f0*/  STS.128 [R10+0x500], R20 ;  /* 0x000500140a007388 */ /* 0x000fe20000000c00 */
[----:B------:R-:W-:Y:S01]  /*8100*/  IMAD.MOV.U32 R26, RZ, RZ, R66 ;  /* 0x000000ffff1a7224 */ /* 0x000fe200078e0042 */
[C---:B------:R-:W-:Y:S01]  /*8110*/  LOP3.LUT R66, R201.reuse, 0x16, R238, 0xfe, !PT ;  /* 0x00000016c9427812 */ /* 0x040fe200078efeee */
[----:B------:R-:W-:Y:S01]  /*8120*/  IMAD.MOV.U32 R33, RZ, RZ, R91 ;  /* 0x000000ffff217224 */ /* 0x000fe200078e005b */
[----:B------:R3:W-:Y:S01]  /*8130*/  STS.128 [R10+0x480], R104 ;  /* 0x000480680a007388 */ /* 0x0007e20000000c00 */
[----:B-1----:R-:W-:Y:S01]  /*8140*/  IMAD.MOV.U32 R4, RZ, RZ, R84 ;  /* 0x000000ffff047224 */ /* 0x002fe200078e0054 */
[C---:B------:R-:W-:Y:S01]  /*8150*/  LOP3.LUT R91, R201.reuse, 0x1a, R238, 0xfe, !PT ;  /* 0x0000001ac95b7812 */ /* 0x040fe200078efeee */
[----:B------:R-:W-:Y:S01]  /*8160*/  IMAD.MOV.U32 R5, RZ, RZ, R88 ;  /* 0x000000ffff057224 */ /* 0x000fe200078e0058 */
[----:B------:R-:W-:Y:S01]  /*8170*/  STS.128 [R10+0x180], R24 ;  /* 0x000180180a007388 */ /* 0x000fe20000000c00 */
[----:B------:R-:W-:Y:S01]  /*8180*/  IMAD.MOV.U32 R6, RZ, RZ, R64 ;  /* 0x000000ffff067224 */ /* 0x000fe200078e0040 */
[C---:B------:R-:W-:Y:S01]  /*8190*/  LOP3.LUT R90, R201.reuse, 0x1c, R238, 0xfe, !PT ;  /* 0x0000001cc95a7812 */ /* 0x040fe200078efeee */
[----:B------:R-:W-:Y:S01]  /*81a0*/  IMAD.MOV.U32 R7, RZ, RZ, R32 ;  /* 0x000000ffff077224 */ /* 0x000fe200078e0020 */
[C---:B------:R-:W-:Y:S01]  /*81b0*/  LOP3.LUT R99, R201.reuse, 0x5a, R238, 0xfe, !PT ;  /* 0x0000005ac9637812 */ /* 0x040fe200078efeee */
[----:B--2---:R-:W-:Y:S01]  /*81c0*/  IMAD.MOV.U32 R12, RZ, RZ, R28 ;  /* 0x000000ffff0c7224 */ /* 0x004fe200078e001c */
[C---:B------:R-:W-:Y:S01]  /*81d0*/  LOP3.LUT R98, R201.reuse, 0x5c, R238, 0xfe, !PT ;  /* 0x0000005cc9627812 */ /* 0x040fe200078efeee */
[----:B------:R-:W-:Y:S01]  /*81e0*/  IMAD.MOV.U32 R13, RZ, RZ, R40 ;  /* 0x000000ffff0d7224 */ /* 0x000fe200078e0028 */
[----:B------:R1:W-:Y:S01]  /*81f0*/  STS.128 [R10+0x100], R4 ;  /* 0x000100040a007388 */ /* 0x0003e20000000c00 */
[----:B------:R-:W-:Y:S01]  /*8200*/  IMAD.MOV.U32 R14, RZ, RZ, R36 ;  /* 0x000000ffff0e7224 */ /* 0x000fe200078e0024 */
[C---:B------:R-:W-:Y:S01]  /*8210*/  LOP3.LUT R80, R201.reuse, 0x5e, R238, 0xfe, !PT ;  /* 0x0000005ec9507812 */ /* 0x040fe200078efeee */
[----:B------:R-:W-:Y:S01]  /*8220*/  IMAD.MOV.U32 R15, RZ, RZ, R44 ;  /* 0x000000ffff0f7224 */ /* 0x000fe200078e002c */
[C---:B---3--:R-:W-:Y:S01]  /*8230*/  LOP3.LUT R107, R201.reuse, 0x4a, R238, 0xfe, !PT ;  /* 0x0000004ac96b7812 */ /* 0x048fe200078efeee */
[----:B------:R-:W-:Y:S01]  /*8240*/  IMAD.MOV.U32 R16, RZ, RZ, R30 ;  /* 0x000000ffff107224 */ /* 0x000fe200078e001e */
[C---:B------:R-:W-:Y:S01]  /*8250*/  LOP3.LUT R106, R201.reuse, 0x4c, R238, 0xfe, !PT ;  /* 0x0000004cc96a7812 */ /* 0x040fe200078efeee */
[----:B------:R-:W-:Y:S01]  /*8260*/  IMAD.MOV.U32 R17, RZ, RZ, R42 ;  /* 0x000000ffff117224 */ /* 0x000fe200078e002a */
[----:B------:R2:W-:Y:S01]  /*8270*/  STS.128 [R10+0x200], R12 ;  /* 0x0002000c0a007388 */ /* 0x0005e20000000c00 */
[----:B------:R-:W-:Y:S01]  /*8280*/  IMAD.MOV.U32 R18, RZ, RZ, R38 ;  /* 0x000000ffff127224 */ /* 0x000fe200078e0026 */
[C---:B------:R-:W-:Y:S01]  /*8290*/  LOP3.LUT R105, R201.reuse, 0x4e, R238, 0xfe, !PT ;  /* 0x0000004ec9697812 */ /* 0x040fe200078efeee */
[----:B------:R-:W-:Y:S01]  /*82a0*/  IMAD.MOV.U32 R19, RZ, RZ, R46 ;  /* 0x000000ffff137224 */ /* 0x000fe200078e002e */
[C---:B------:R-:W-:Y:S01]  /*82b0*/  LOP3.LUT R104, R201.reuse, 0x50, R238, 0xfe, !PT ;  /* 0x00000050c9687812 */ /* 0x040fe200078efeee */
[----:B------:R-:W-:Y:S01]  /*82c0*/  IMAD.MOV.U32 R23, RZ, RZ, R108 ;  /* 0x000000ffff177224 */ /* 0x000fe200078e006c */
[C-C-:B------:R-:W-:Y:S01]  /*82d0*/  LOP3.LUT R79, R201.reuse, 0x60, R238.reuse, 0xfe, !PT ;  /* 0x00000060c94f7812 */ /* 0x140fe200078efeee */
[----:B------:R-:W-:Y:S01]  /*82e0*/  IMAD.MOV.U32 R32, RZ, RZ, R87 ;  /* 0x000000ffff207224 */ /* 0x000fe200078e0057 */
[----:B------:R3:W-:Y:S01]  /*82f0*/  STS.128 [R10+0x280], R16 ;  /* 0x000280100a007388 */ /* 0x0007e20000000c00 */
[----:B-1----:R-:W-:Y:S01]  /*8300*/  IMAD.MOV.U32 R7, RZ, RZ, R45 ;  /* 0x000000ffff077224 */ /* 0x002fe200078e002d */
[C-C-:B------:R-:W-:Y:S01]  /*8310*/  LOP3.LUT R78, R201.reuse, 0x62, R238.reuse, 0xfe, !PT ;  /* 0x00000062c94e7812 */ /* 0x140fe200078efeee */
[----:B------:R-:W-:Y:S01]  /*8320*/  IMAD.MOV.U32 R34, RZ, RZ, R67 ;  /* 0x000000ffff227224 */ /* 0x000fe200078e0043 */
[C-C-:B------:R-:W-:Y:S01]  /*8330*/  LOP3.LUT R67, R201.reuse, 0x14, R238.reuse, 0xfe, !PT ;  /* 0x00000014c9437812 */ /* 0x140fe200078efeee */
[----:B------:R-:W-:Y:S01]  /*8340*/  IMAD.MOV.U32 R4, RZ, RZ, R29 ;  /* 0x000000ffff047224 */ /* 0x000fe200078e001d */
[C-C-:B------:R-:W-:Y:S01]  /*8350*/  LOP3.LUT R77, R201.reuse, 0x64, R238.reuse, 0xfe, !PT ;  /* 0x00000064c94d7812 */ /* 0x140fe200078efeee */
[----:B------:R-:W-:Y:S01]  /*8360*/  IMAD.MOV.U32 R5, RZ, RZ, R41 ;  /* 0x000000ffff057224 */ /* 0x000fe200078e0029 */
[----:B------:R-:W-:Y:S01]  /*8370*/  STS.128 [R10+0x580], R32 ;  /* 0x000580200a007388 */ /* 0x000fe20000000c00 */
[----:B--2---:R-:W-:Y:S01]  /*8380*/  IMAD.MOV.U32 R15, RZ, RZ, R109 ;  /* 0x000000ffff0f7224 */ /* 0x004fe200078e006d */
[C-C-:B------:R-:W-:Y:S01]  /*8390*/  LOP3.LUT R76, R201.reuse, 0x66, R238.reuse, 0xfe, !PT ;  /* 0x00000066c94c7812 */ /* 0x140fe200078efeee */
[----:B------:R-:W-:Y:S01]  /*83a0*/  IMAD.MOV.U32 R6, RZ, RZ, R37 ;  /* 0x000000ffff067224 */ /* 0x000fe200078e0025 */
[C-C-:B------:R-:W-:Y:S01]  /*83b0*/  LOP3.LUT R75, R201.reuse, 0x68, R238.reuse, 0xfe, !PT ;  /* 0x00000068c94b7812 */ /* 0x140fe200078efeee */
[----:B------:R-:W-:Y:S01]  /*83c0*/  IMAD.MOV.U32 R44, RZ, RZ, R31 ;  /* 0x000000ffff2c7224 */ /* 0x000fe200078e001f */
[C---:B------:R-:W-:Y:S01]  /*83d0*/  LOP3.LUT R74, R201.reuse, 0x6a, R238, 0xfe, !PT ;  /* 0x0000006ac94a7812 */ /* 0x040fe200078efeee */
[----:B------:R-:W-:Y:S01]  /*83e0*/  IMAD.MOV.U32 R45, RZ, RZ, R43 ;  /* 0x000000ffff2d7224 */ /* 0x000fe200078e002b */
[----:B------:R-:W-:Y:S01]  /*83f0*/  STS.128 [R10+0x600], R4 ;  /* 0x000600040a007388 */ /* 0x000fe20000000c00 */
[----:B---3--:R-:W-:Y:S01]  /*8400*/  IMAD.MOV.U32 R19, RZ, RZ, R110 ;  /* 0x000000ffff137224 */ /* 0x008fe200078e006e */
[C-C-:B------:R-:W-:Y:S01]  /*8410*/  LOP3.LUT R73, R201.reuse, 0x6c, R238.reuse, 0xfe, !PT ;  /* 0x0000006cc9497812 */ /* 0x140fe200078efeee */
[----:B------:R-:W-:Y:S01]  /*8420*/  IMAD.MOV.U32 R46, RZ, RZ, R39 ;  /* 0x000000ffff2e7224 */ /* 0x000fe200078e0027 */
[C---:B------:R-:W-:Y:S01]  /*8430*/  LOP3.LUT R72, R201.reuse, 0x6e, R238, 0xfe, !PT ;  /* 0x0000006ec9487812 */ /* 0x040fe200078efeee */
[----:B------:R-:W-:Y:S01]  /*8440*/  IMAD.MOV.U32 R20, RZ, RZ, R120 ;  /* 0x000000ffff147224 */ /* 0x000fe200078e0078 */
[C---:B------:R-:W-:Y:S01]  /*8450*/  LOP3.LUT R120, R201.reuse, 0x30, R238, 0xfe, !PT ;  /* 0x00000030c9787812 */ /* 0x040fe200078efeee */
[----:B------:R-:W-:Y:S01]  /*8460*/  IMAD.MOV.U32 R21, RZ, RZ, R124 ;  /* 0x000000ffff157224 */ /* 0x000fe200078e007c */
[----:B------:R1:W-:Y:S01]  /*8470*/  STS.128 [R10+0x680], R44 ;  /* 0x0006802c0a007388 */ /* 0x0003e20000000c00 */
[----:B------:R-:W-:Y:S01]  /*8480*/  IMAD.MOV.U32 R22, RZ, RZ, R116 ;  /* 0x000000ffff167224 */ /* 0x000fe200078e0074 */
[C-C-:B------:R-:W-:Y:S01]  /*8490*/  LOP3.LUT R124, R201.reuse, 0x28, R238.reuse, 0xfe, !PT ;  /* 0x00000028c97c7812 */ /* 0x140fe200078efeee */
[----:B------:R-:W-:Y:S01]  /*84a0*/  IMAD.MOV.U32 R12, RZ, RZ, R121 ;  /* 0x000000ffff0c7224 */ /* 0x000fe200078e0079 */
[C-C-:B------:R-:W-:Y:S01]  /*84b0*/  LOP3.LUT R121, R201.reuse, 0x2e, R238.reuse, 0xfe, !PT ;  /* 0x0000002ec9797812 */ /* 0x140fe200078efeee */
[----:B------:R-:W-:Y:S01]  /*84c0*/  IMAD.MOV.U32 R13, RZ, RZ, R125 ;  /* 0x000000ffff0d7224 */ /* 0x000fe200078e007d */
[----:B------:R-:W-:Y:S01]  /*84d0*/  STS.128 [R10+0x300], R20 ;  /* 0x000300140a007388 */ /* 0x000fe20000000c00 */
        /* <DEDUP_REMOVED lines=9> */
[C-C-:B-1----:R-:W-:Y:S01]  /*8570*/  LOP3.LUT R47, R201.reuse, 0xc, R238.reuse, 0xfe, !PT ;  /* 0x0000000cc92f7812 */ /* 0x142fe200078efeee */
[----:B------:R-:W-:Y:S01]  /*8580*/  IMAD.MOV.U32 R109, RZ, RZ, R127 ;  /* 0x000000ffff6d7224 */ /* 0x000fe200078e007f */
[----:B------:R-:W-:Y:S01]  /*8590*/  STS.128 [R10+0x380], R16 ;  /* 0x000380100a007388 */ /* 0x000fe20000000c00 */
[----:B------:R-:W-:Y:S01]  /*85a0*/  IMAD.MOV.U32 R110, RZ, RZ, R119 ;  /* 0x000000ffff6e7224 */ /* 0x000fe200078e0077 */
[C-C-:B------:R-:W-:Y:S01]  /*85b0*/  LOP3.LUT R46, R201.reuse, 0xe, R238.reuse, 0xfe, !PT ;  /* 0x0000000ec92e7812 */ /* 0x140fe200078efeee */
[----:B------:R-:W-:Y:S01]  /*85c0*/  IMAD.SHL.U32 R206, R206, 0x1000, RZ ;  /* 0x00001000cece7824 */ /* 0x000fe200078e00ff */
[--C-:B------:R-:W-:Y:S01]  /*85d0*/  LOP3.LUT R127, R201, 0x22, R238.reuse, 0xfe, !PT ;  /* 0x00000022c97f7812 */ /* 0x100fe200078efeee */
[----:B------:R-:W-:Y:S01]  /*85e0*/  IMAD R3, R202, c[0x0][0x194], RZ ;  /* 0x00006500ca037a24 */ /* 0x000fe200078e02ff */
[----:B------:R1:W-:Y:S01]  /*85f0*/  STS.128 [R10+0x780], R108 ;  /* 0x0007806c0a007388 */ /* 0x0003e20000000c00 */
[----:B------:R-:W-:Y:S01]  /*8600*/  IMAD R93, R0, c[0x0][0x198], RZ ;  /* 0x00006600005d7a24 */ /* 0x000fe200078e02ff */
[----:B------:R-:W-:Y:S01]  /*8610*/  LOP3.LUT R52, R206, 0x6000, RZ, 0xc0, !PT ;  /* 0x00006000ce347812 */ /* 0x000fe200078ec0ff */
[----:B------:R-:W-:Y:S01]  /*8620*/  IMAD R39, R11, c[0x0][0x198], RZ ;  /* 0x000066000b277a24 */ /* 0x000fe200078e02ff */
[----:B------:R-:W-:Y:S01]  /*8630*/  LEA R2, P2, R3, c[0x0][0x170], 0x2 ;  /* 0x00005c0003027a11 */ /* 0x000fe200078410ff */
[----:B------:R-:W-:Y:S01]  /*8640*/  IMAD R53, R48, c[0x0][0x198], RZ ;  /* 0x0000660030357a24 */ /* 0x000fe200078e02ff */
[----:B--2---:R-:W-:Y:S01]  /*8650*/  LOP3.LUT R13, R201, 0x2, R238, 0xfe, !PT ;  /* 0x00000002c90d7812 */ /* 0x004fe200078efeee */
[----:B------:R-:W-:Y:S01]  /*8660*/  IMAD R52, R239, 0x10, R52 ;  /* 0x00000010ef347824 */ /* 0x000fe200078e0234 */
[----:B------:R-:W-:Y:S01]  /*8670*/  BAR.SYNC.DEFER_BLOCKING 0x0 ;  /* 0x0000000000007b1d */ /* 0x000fe20000010000 */
[----:B------:R-:W-:Y:S01]  /*8680*/  LEA.HI.X.SX32 R0, R3, c[0x0][0x174], 0x2, P2 ;  /* 0x00005d0003007a11 */ /* 0x000fe200010f16ff */
[----:B------:R-:W-:Y:S01]  /*8690*/  IMAD R59, R47, c[0x0][0x198], RZ ;  /* 0x000066002f3b7a24 */ /* 0x000fe200078e02ff */
[----:B------:R-:W-:Y:S01]  /*86a0*/  LEA R8, P2, R93, R2, 0x2 ;  /* 0x000000025d087211 */ /* 0x000fe200078410ff */
[----:B------:R-:W-:Y:S01]  /*86b0*/  IMAD R63, R46, c[0x0][0x198], RZ ;  /* 0x000066002e3f7a24 */ /* 0x000fe200078e02ff */
[C---:B------:R-:W-:Y:S01]  /*86c0*/  LOP3.LUT R62, R52.reuse, 0x20, RZ, 0x3c, !PT ;  /* 0x00000020343e7812 */ /* 0x040fe200078e3cff */
[----:B------:R-:W-:Y:S01]  /*86d0*/  IMAD R83, R61, c[0x0][0x198], RZ ;  /* 0x000066003d537a24 */ /* 0x000fe200078e02ff */
[----:B------:R-:W-:Y:S01]  /*86e0*/  LOP3.LUT R94, R52, 0x40, RZ, 0x3c, !PT ;  /* 0x00000040345e7812 */ /* 0x000fe200078e3cff */
[----:B------:R-:W-:Y:S01]  /*86f0*/  IMAD R85, R60, c[0x0][0x198], RZ ;  /* 0x000066003c557a24 */ /* 0x000fe200078e02ff */
[----:B------:R-:W-:Y:S01]  /*8700*/  LOP3.LUT R96, R52, 0x60, RZ, 0x3c, !PT ;  /* 0x0000006034607812 */ /* 0x000fe200078e3cff */
[----:B------:R-:W-:Y:S01]  /*8710*/  IMAD R87, R67, c[0x0][0x198], RZ ;  /* 0x0000660043577a24 */ /* 0x000fe200078e02ff */
[----:B------:R-:W-:Y:S01]  /*8720*/  LEA.HI.X.SX32 R9, R93, R0, 0x2, P2 ;  /* 0x000000005d097211 */ /* 0x000fe200010f16ff */
[----:B------:R-:W-:Y:S01]  /*8730*/  IMAD R95, R66, c[0x0][0x198], RZ ;  /* 0x00006600425f7a24 */ /* 0x000fe200078e02ff */
[--C-:B------:R-:W-:Y:S01]  /*8740*/  LOP3.LUT R12, R201, 0x4, R238.reuse, 0xfe, !PT ;  /* 0x00000004c90c7812 */ /* 0x100fe200078efeee */
[----:B------:R-:W-:Y:S01]  /*8750*/  IMAD R97, R89, c[0x0][0x198], RZ ;  /* 0x0000660059617a24 */ /* 0x000fe200078e02ff */
[----:B-1----:R-:W-:-:S02]  /*8760*/  LOP3.LUT R10, R201, 0x8, R238, 0xfe, !PT ;  /* 0x00000008c90a7812 */ /* 0x002fc400078efeee */
[C---:B------:R-:W-:Y:S01]  /*8770*/  ISETP.LT.AND P3, PT, R12.reuse, c[0x0][0x17c], !P0 ;  /* 0x00005f000c007a0c */ /* 0x040fe20004761270 */
[----:B------:R-:W-:Y:S01]  /*8780*/  IMAD R37, R12, c[0x0][0x198], RZ ;  /* 0x000066000c257a24 */ /* 0x000fe200078e02ff */
[----:B------:R-:W-:Y:S01]  /*8790*/  ISETP.LT.AND P2, PT, R11, c[0x0][0x17c], !P0 ;  /* 0x00005f000b007a0c */ /* 0x000fe20004741270 */
[C---:B------:R-:W-:Y:S01]  /*87a0*/  IMAD R49, R10.reuse, c[0x0][0x198], RZ ;  /* 0x000066000a317a24 */ /* 0x040fe200078e02ff */
[----:B------:R-:W-:Y:S02]  /*87b0*/  ISETP.LT.AND P4, PT, R10, c[0x0][0x17c], !P0 ;  /* 0x00005f000a007a0c */ /* 0x000fe40004781270 */
[----:B------:R-:W-:Y:S01]  /*87c0*/  LEA R42, P5, R37, R2, 0x2 ;  /* 0x00000002252a7211 */ /* 0x000fe200078a10ff */
[----:B------:R-:W1:Y:S01]  /*87d0*/  LDS.128 R4, [R52] ;  /* 0x0000000034047984 */ /* 0x000e620000000c00 */
[----:B------:R-:W-:Y:S02]  /*87e0*/  LOP3.LUT R123, R201, 0x2a, R238, 0xfe, !PT ;  /* 0x0000002ac97b7812 */ /* 0x000fe400078efeee */
[----:B------:R-:W-:Y:S01]  /*87f0*/  LEA.HI.X.SX32 R43, R37, R0, 0x2, P5 ;  /* 0x00000000252b7211 */ /* 0x000fe200028f16ff */
[----:B------:R-:W2:Y:S01]  /*8800*/  LDS.128 R32, [R62] ;  /* 0x000000003e207984 */ /* 0x000ea20000000c00 */
[----:B------:R-:W-:-:S02]  /*8810*/  LEA R54, P5, R49, R2, 0x2 ;  /* 0x0000000231367211 */ /* 0x000fc400078a10ff */
[--C-:B------:R-:W-:Y:S01]  /*8820*/  LOP3.LUT R119, R201, 0x32, R238.reuse, 0xfe, !PT ;  /* 0x00000032c9777812 */ /* 0x100fe200078efeee */
[----:B------:R-:W3:Y:S01]  /*8830*/  LDS.128 R28, [R94] ;  /* 0x000000005e1c7984 */ /* 0x000ee20000000c00 */
[----:B------:R-:W-:Y:S02]  /*8840*/  LEA.HI.X.SX32 R55, R49, R0, 0x2, P5 ;  /* 0x0000000031377211 */ /* 0x000fe400028f16ff */
[----:B------:R-:W-:Y:S01]  /*8850*/  LEA R58, P5, R59, R2, 0x2 ;  /* 0x000000023b3a7211 */ /* 0x000fe200078a10ff */
[----:B------:R-:W4:Y:S01]  /*8860*/  LDS.128 R24, [R96] ;  /* 0x0000000060187984 */ /* 0x000f220000000c00 */
[----:B------:R-:W-:Y:S02]  /*8870*/  LOP3.LUT R118, R201, 0x34, R238, 0xfe, !PT ;  /* 0x00000034c9767812 */ /* 0x000fe400078efeee */
[----:B------:R-:W-:Y:S01]  /*8880*/  LEA.HI.X.SX32 R59, R59, R0, 0x2, P5 ;  /* 0x000000003b3b7211 */ /* 0x000fe200028f16ff */
[----:B------:R-:W5:Y:S01]  /*8890*/  LDS.128 R20, [R52+0x800] ;  /* 0x0008000034147984 */ /* 0x000f620000000c00 */
[----:B------:R-:W-:-:S02]  /*88a0*/  LEA R84, P5, R85, R2, 0x2 ;  /* 0x0000000255547211 */ /* 0x000fc400078a10ff */
[--C-:B------:R-:W-:Y:S01]  /*88b0*/  LOP3.LUT R117, R201, 0x36, R238.reuse, 0xfe, !PT ;  /* 0x00000036c9757812 */ /* 0x100fe200078efeee */
[----:B------:R-:W2:Y:S01]  /*88c0*/  LDS.128 R16, [R62+0x800] ;  /* 0x000800003e107984 */ /* 0x000ea20000000c00 */
[----:B------:R-:W-:Y:S02]  /*88d0*/  LEA.HI.X.SX32 R85, R85, R0, 0x2, P5 ;  /* 0x0000000055557211 */ /* 0x000fe400028f16ff */
[----:B------:R-:W-:Y:S02]  /*88e0*/  LEA R88, P5, R95, R2, 0x2 ;  /* 0x000000025f587211 */ /* 0x000fe400078a10ff */
[C-C-:B------:R-:W-:Y:S02]  /*88f0*/  LOP3.LUT R116, R201.reuse, 0x38, R238.reuse, 0xfe, !PT ;  /* 0x00000038c9747812 */ /* 0x140fe400078efeee */
[C-C-:B------:R-:W-:Y:S02]  /*8900*/  LOP3.LUT R111, R201.reuse, 0x42, R238.reuse, 0xfe, !PT ;  /* 0x00000042c96f7812 */ /* 0x140fe400078efeee */
[----:B------:R-:W-:-:S02]  /*8910*/  LOP3.LUT R110, R201, 0x44, R238, 0xfe, !PT ;  /* 0x00000044c96e7812 */ /* 0x000fc400078efeee */
[C-C-:B------:R-:W-:Y:S02]  /*8920*/  LOP3.LUT R109, R201.reuse, 0x46, R238.reuse, 0xfe, !PT ;  /* 0x00000046c96d7812 */ /* 0x140fe400078efeee */
[C-C-:B------:R-:W-:Y:S02]  /*8930*/  LOP3.LUT R108, R201.reuse, 0x48, R238.reuse, 0xfe, !PT ;  /* 0x00000048c96c7812 */ /* 0x140fe400078efeee */
[C-C-:B------:R-:W-:Y:S02]  /*8940*/  LOP3.LUT R71, R201.reuse, 0x70, R238.reuse, 0xfe, !PT ;  /* 0x00000070c9477812 */ /* 0x140fe400078efeee */
[C-C-:B------:R-:W-:Y:S02]  /*8950*/  LOP3.LUT R70, R201.reuse, 0x72, R238.reuse, 0xfe, !PT ;  /* 0x00000072c9467812 */ /* 0x140fe400078efeee */
[----:B------:R-:W-:Y:S01]  /*8960*/  LOP3.LUT R3, R201, 0x78, R238, 0xfe, !PT ;  /* 0x00000078c9037812 */ /* 0x000fe200078efeee */
[----:B-1----:R1:W-:Y:S01]  /*8970*/  @P1 STG.E [R8.64], R4 ;  /* 0x0000000408001986 */ /* 0x0023e2000c10190e */
[----:B------:R-:W-:-:S02]  /*8980*/  ISETP.LT.AND P1, PT, R13, c[0x0][0x17c], !P0 ;  /* 0x00005f000d007a0c */ /* 0x000fc40004721270 */
[C-C-:B------:R-:W-:Y:S02]  /*8990*/  LOP3.LUT R69, R201.reuse, 0x74, R238.reuse, 0xfe, !PT ;  /* 0x00000074c9457812 */ /* 0x140fe400078efeee */
[C-C-:B------:R-:W-:Y:S02]  /*89a0*/  LOP3.LUT R68, R201.reuse, 0x76, R238.reuse, 0xfe, !PT ;  /* 0x00000076c9447812 */ /* 0x140fe400078efeee */
[--C-:B------:R-:W-:Y:S01]  /*89b0*/  LOP3.LUT R92, R201, 0x7c, R238.reuse, 0xfe, !PT ;  /* 0x0000007cc95c7812 */ /* 0x100fe200078efeee */
[----:B-1----:R-:W-:Y:S01]  /*89c0*/  IMAD R9, R13, c[0x0][0x198], RZ ;  /* 0x000066000d097a24 */ /* 0x002fe200078e02ff */
[C-C-:B------:R-:W-:Y:S01]  /*89d0*/  LOP3.LUT R4, R201.reuse, 0x7a, R238.reuse, 0xfe, !PT ;  /* 0x0000007ac9047812 */ /* 0x140fe200078efeee */
[----:B------:R-:W1:Y:S01]  /*89e0*/  LDS.128 R12, [R94+0x800] ;  /* 0x000800005e0c7984 */ /* 0x000e620000000c00 */
[----:B------:R-:W-:Y:S02]  /*89f0*/  LOP3.LUT R201, R201, 0x7e, R238, 0xfe, !PT ;  /* 0x0000007ec9c97812 */ /* 0x000fe400078efeee */
[----:B------:R-:W-:-:S04]  /*8a00*/  LEA R40, P6, R9, R2, 0x2 ;  /* 0x0000000209287211 */ /* 0x000fc800078c10ff */
[----:B------:R-:W-:Y:S02]  /*8a10*/  LEA.HI.X.SX32 R41, R9, R0, 0x2, P6 ;  /* 0x0000000009297211 */ /* 0x000fe400030f16ff */
[----:B------:R-:W1:Y:S01]  /*8a20*/  LDS.128 R8, [R96+0x800] ;  /* 0x0008000060087984 */ /* 0x000e620000000c00 */
[----:B------:R-:W-:-:S03]  /*8a30*/  LEA R44, P6, R39, R2, 0x2 ;  /* 0x00000002272c7211 */ /* 0x000fc600078c10ff */
[----:B--2---:R-:W-:Y:S01]  /*8a40*/  @P1 STG.E [R40.64], R32 ;  /* 0x0000002028001986 */ /* 0x004fe2000c10190e */
[----:B------:R-:W-:Y:S02]  /*8a50*/  LEA.HI.X.SX32 R45, R39, R0, 0x2, P6 ;  /* 0x00000000272d7211 */ /* 0x000fe400030f16ff */
[----:B------:R-:W-:Y:S01]  /*8a60*/  ISETP.LT.AND P1, PT, R46, c[0x0][0x17c], !P0 ;  /* 0x00005f002e007a0c */ /* 0x000fe20004721270 */
[----:B------:R-:W2:Y:S01]  /*8a70*/  LDS.128 R36, [R52+0x1000] ;  /* 0x0010000034247984 */ /* 0x000ea20000000c00 */
[----:B------:R-:W-:-:S03]  /*8a80*/  LEA R64, P6, R63, R2, 0x2 ;  /* 0x000000023f407211 */ /* 0x000fc600078c10ff */
[----:B---3--:R-:W-:Y:S01]  /*8a90*/  @P3 STG.E [R42.64], R28 ;  /* 0x0000001c2a003986 */ /* 0x008fe2000c10190e */
[----:B------:R-:W-:-:S03]  /*8aa0*/  ISETP.LT.AND P3, PT, R48, c[0x0][0x17c], !P0 ;  /* 0x00005f0030007a0c */ /* 0x000fc60004761270 */
[----:B----4-:R-:W-:Y:S01]  /*8ab0*/  @P2 STG.E [R44.64], R24 ;  /* 0x000000182c002986 */ /* 0x010fe2000c10190e */
[----:B------:R-:W-:-:S03]  /*8ac0*/  LEA R56, P2, R53, R2, 0x2 ;  /* 0x0000000235387211 */ /* 0x000fc600078410ff */
[----:B-----5:R-:W-:Y:S01]  /*8ad0*/  @P4 STG.E [R54.64], R20 ;  /* 0x0000001436004986 */ /* 0x020fe2000c10190e */
[----:B------:R-:W-:Y:S02]  /*8ae0*/  ISETP.LT.AND P4, PT, R47, c[0x0][0x17c], !P0 ;  /* 0x00005f002f007a0c */ /* 0x000fe40004781270 */
[-C--:B------:R-:W-:Y:S01]  /*8af0*/  LEA.HI.X.SX32 R57, R53, R0.reuse, 0x2, P2 ;  /* 0x0000000035397211 */ /* 0x080fe200010f16ff */
[----:B------:R-:W3:Y:S01]  /*8b00*/  LDS.128 R48, [R62+0x1000] ;  /* 0x001000003e307984 */ /* 0x000ee20000000c00 */
[----:B------:R-:W-:Y:S02]  /*8b10*/  ISETP.LT.AND P2, PT, R65, c[0x0][0x17c], !P0 ;  /* 0x00005f0041007a0c */ /* 0x000fe40004741270 */
[----:B------:R-:W-:Y:S01]  /*8b20*/  LEA.HI.X.SX32 R65, R63, R0, 0x2, P6 ;  /* 0x000000003f417211 */ /* 0x000fe200030f16ff */
[----:B------:R-:W4:Y:S01]  /*8b30*/  LDS.128 R44, [R94+0x1000] ;  /* 0x001000005e2c7984 */ /* 0x000f220000000c00 */
[----:B------:R-:W-:-:S03]  /*8b40*/  ISETP.LT.AND P6, PT, R61, c[0x0][0x17c], !P0 ;  /* 0x00005f003d007a0c */ /* 0x000fc600047c1270 */
[----:B------:R-:W-:Y:S01]  /*8b50*/  @P3 STG.E [R56.64], R16 ;  /* 0x0000001038003986 */ /* 0x000fe2000c10190e */
[----:B------:R-:W-:-:S03]  /*8b60*/  ISETP.LT.AND P3, PT, R67, c[0x0][0x17c], !P0 ;  /* 0x00005f0043007a0c */ /* 0x000fc60004761270 */
[----:B------:R-:W5:Y:S04]  /*8b70*/  LDS.128 R40, [R96+0x1000] ;  /* 0x0010000060287984 */ /* 0x000f680000000c00 */
[----:B-1----:R-:W-:Y:S01]  /*8b80*/  @P4 STG.E [R58.64], R12 ;  /* 0x0000000c3a004986 */ /* 0x002fe2000c10190e */
[----:B------:R-:W-:-:S03]  /*8b90*/  ISETP.LT.AND P4, PT, R60, c[0x0][0x17c], !P0 ;  /* 0x00005f003c007a0c */ /* 0x000fc60004781270 */
[----:B------:R-:W1:Y:S04]  /*8ba0*/  LDS.128 R52, [R52+0x1800] ;  /* 0x0018000034347984 */ /* 0x000e680000000c00 */
[----:B------:R-:W1:Y:S04]  /*8bb0*/  LDS.128 R60, [R62+0x1800] ;  /* 0x001800003e3c7984 */ /* 0x000e680000000c00 */
[----:B------:R-:W-:Y:S01]  /*8bc0*/  @P1 STG.E [R64.64], R8 ;  /* 0x0000000840001986 */ /* 0x000fe2000c10190e */
[----:B------:R-:W-:-:S03]  /*8bd0*/  LEA R82, P1, R83, R2, 0x2 ;  /* 0x0000000253527211 */ /* 0x000fc600078210ff */
[----:B------:R-:W1:Y:S01]  /*8be0*/  LDS.128 R56, [R94+0x1800] ;  /* 0x001800005e387984 */ /* 0x000e620000000c00 */
[----:B------:R-:W-:Y:S02]  /*8bf0*/  LEA.HI.X.SX32 R83, R83, R0, 0x2, P1 ;  /* 0x0000000053537211 */ /* 0x000fe400008f16ff */
[----:B------:R-:W-:Y:S02]  /*8c00*/  ISETP.LT.AND P1, PT, R66, c[0x0][0x17c], !P0 ;  /* 0x00005f0042007a0c */ /* 0x000fe40004721270 */
[----:B------:R-:W1:Y:S04]  /*8c10*/  LDS.128 R64, [R96+0x1800] ;  /* 0x0018000060407984 */ /* 0x000e680000000c00 */
[----:B--2---:R2:W-:Y:S01]  /*8c20*/  @P6 STG.E [R82.64], R36 ;  /* 0x0000002452006986 */ /* 0x0045e2000c10190e */
[----:B------:R-:W-:-:S03]  /*8c30*/  LEA R86, P6, R87, R2, 0x2 ;  /* 0x0000000257567211 */ /* 0x000fc600078c10ff */
[----:B---3--:R3:W-:Y:S01]  /*8c40*/  @P4 STG.E [R84.64], R48 ;  /* 0x0000003054004986 */ /* 0x0087e2000c10190e */
[-C--:B------:R-:W-:Y:S02]  /*8c50*/  LEA.HI.X.SX32 R87, R87, R0.reuse, 0x2, P6 ;  /* 0x0000000057577211 */ /* 0x080fe400030f16ff */
[----:B------:R-:W-:Y:S02]  /*8c60*/  ISETP.LT.AND P6, PT, R89, c[0x0][0x17c], !P0 ;  /* 0x00005f0059007a0c */ /* 0x000fe400047c1270 */
[----:B------:R-:W-:Y:S01]  /*8c70*/  LEA.HI.X.SX32 R89, R95, R0, 0x2, P5 ;  /* 0x000000005f597211 */ /* 0x000fe200028f16ff */
[----:B----4-:R4:W-:Y:S01]  /*8c80*/  @P3 STG.E [R86.64], R44 ;  /* 0x0000002c56003986 */ /* 0x0109e2000c10190e */
[C---:B------:R-:W-:Y:S01]  /*8c90*/  ISETP.LT.AND P5, PT, R91.reuse, c[0x0][0x17c], !P0 ;  /* 0x00005f005b007a0c */ /* 0x040fe200047a1270 */
[----:B------:R-:W-:Y:S01]  /*8ca0*/  IMAD R91, R91, c[0x0][0x198], RZ ;  /* 0x000066005b5b7a24 */ /* 0x000fe200078e02ff */
[C---:B--2---:R-:W-:Y:S01]  /*8cb0*/  LEA R82, P3, R97.reuse, R2, 0x2 ;  /* 0x0000000261527211 */ /* 0x044fe200078610ff */
[C---:B------:R-:W-:Y:S01]  /*8cc0*/  IMAD R95, R90.reuse, c[0x0][0x198], RZ ;  /* 0x000066005a5f7a24 */ /* 0x040fe200078e02ff */
[----:B------:R-:W-:Y:S01]  /*8cd0*/  ISETP.LT.AND P4, PT, R90, c[0x0][0x17c], !P0 ;  /* 0x00005f005a007a0c */ /* 0x000fe20004781270 */
[----:B-----5:R-:W-:Y:S01]  /*8ce0*/  @P1 STG.E [R88.64], R40 ;  /* 0x0000002858001986 */ /* 0x020fe2000c10190e */
[----:B------:R-:W-:Y:S01]  /*8cf0*/  LEA.HI.X.SX32 R83, R97, R0, 0x2, P3 ;  /* 0x0000000061537211 */ /* 0x000fe200018f16ff */
[----:B------:R-:W-:Y:S01]  /*8d00*/  IMAD.MOV.U32 R36, RZ, RZ, c[0x0][0x198] ;  /* 0x00006600ff247624 */ /* 0x000fe200078e00ff */
[----:B------:R-:W-:-:S02]  /*8d10*/  LEA R90, P3, R91, R2, 0x2 ;  /* 0x000000025b5a7211 */ /* 0x000fc400078610ff */
[----:B------:R-:W-:Y:S01]  /*8d20*/  ISETP.LT.AND P1, PT, R127, c[0x0][0x17c], !P0 ;  /* 0x00005f007f007a0c */ /* 0x000fe20004721270 */
[----:B-1----:R1:W-:Y:S01]  /*8d30*/  @P6 STG.E [R82.64], R52 ;  /* 0x0000003452006986 */ /* 0x0023e2000c10190e */
[----:B------:R-:W-:Y:S01]  /*8d40*/  LEA.HI.X.SX32 R91, R91, R0, 0x2, P3 ;  /* 0x000000005b5b7211 */ /* 0x000fe200018f16ff */
[----:B------:R-:W-:Y:S01]  /*8d50*/  IMAD R93, R36, 0x20, R93 ;  /* 0x00000020245d7824 */ /* 0x000fe200078e025d */
[C---:B------:R-:W-:Y:S01]  /*8d60*/  ISETP.LT.AND P3, PT, R81.reuse, c[0x0][0x17c], !P0 ;  /* 0x00005f0051007a0c */ /* 0x040fe20004761270 */
[----:B------:R-:W-:Y:S01]  /*8d70*/  IMAD R81, R81, c[0x0][0x198], RZ ;  /* 0x0000660051517a24 */ /* 0x000fe200078e02ff */
[-C--:B---3--:R-:W-:Y:S01]  /*8d80*/  LEA R84, P6, R95, R2.reuse, 0x2 ;  /* 0x000000025f547211 */ /* 0x088fe200078c10ff */
[----:B------:R2:W-:Y:S03]  /*8d90*/  @P5 STG.E [R90.64], R60 ;  /* 0x0000003c5a005986 */ /* 0x0005e6000c10190e */
[----:B----4-:R-:W-:-:S02]  /*8da0*/  LEA R86, P5, R81, R2, 0x2 ;  /* 0x0000000251567211 */ /* 0x010fc400078a10ff */
[-C--:B------:R-:W-:Y:S02]  /*8db0*/  LEA.HI.X.SX32 R85, R95, R0.reuse, 0x2, P6 ;  /* 0x000000005f557211 */ /* 0x080fe400030f16ff */
[----:B------:R-:W-:Y:S01]  /*8dc0*/  LEA.HI.X.SX32 R87, R81, R0, 0x2, P5 ;  /* 0x0000000051577211 */ /* 0x000fe200028f16ff */
[----:B------:R-:W-:Y:S01]  /*8dd0*/  IMAD R81, R36, 0x2, R93 ;  /* 0x0000000224517824 */ /* 0x000fe200078e025d */
[C---:B-1----:R-:W-:Y:S01]  /*8de0*/  LEA R82, P6, R93.reuse, R2, 0x2 ;  /* 0x000000025d527211 */ /* 0x042fe200078c10ff */
[----:B------:R1:W-:Y:S01]  /*8df0*/  @P4 STG.E [R84.64], R56 ;  /* 0x0000003854004986 */ /* 0x0003e2000c10190e */
[----:B------:R-:W-:Y:S01]  /*8e00*/  ISETP.LT.AND P5, PT, R126, c[0x0][0x17c], !P0 ;  /* 0x00005f007e007a0c */ /* 0x000fe200047a1270 */
[----:B--2---:R-:W-:Y:S01]  /*8e10*/  IMAD R91, R36, 0x2, R81 ;  /* 0x00000002245b7824 */ /* 0x004fe200078e0251 */
[----:B------:R-:W-:Y:S01]  /*8e20*/  LEA.HI.X.SX32 R83, R93, R0, 0x2, P6 ;  /* 0x000000005d537211 */ /* 0x000fe200030f16ff */
[----:B------:R2:W-:Y:S01]  /*8e30*/  @P3 STG.E [R86.64], R64 ;  /* 0x0000004056003986 */ /* 0x0005e2000c10190e */
[----:B------:R-:W-:-:S02]  /*8e40*/  LEA R88, P3, R81, R2, 0x2 ;  /* 0x0000000251587211 */ /* 0x000fc400078610ff */
[----:B------:R-:W-:Y:S01]  /*8e50*/  ISETP.LT.AND P4, PT, R125, c[0x0][0x17c], !P0 ;  /* 0x00005f007d007a0c */ /* 0x000fe20004781270 */
[----:B------:R3:W-:Y:S01]  /*8e60*/  @P2 STG.E [R82.64], R5 ;  /* 0x0000000552002986 */ /* 0x0007e2000c10190e */
[----:B------:R-:W-:Y:S01]  /*8e70*/  LEA.HI.X.SX32 R89, R81, R0, 0x2, P3 ;  /* 0x0000000051597211 */ /* 0x000fe200018f16ff */
[----:B------:R-:W-:Y:S01]  /*8e80*/  IMAD R81, R36, 0x2, R91 ;  /* 0x0000000224517824 */ /* 0x000fe200078e025b */
[----:B------:R-:W-:Y:S02]  /*8e90*/  ISETP.LT.AND P3, PT, R124, c[0x0][0x17c], !P0 ;  /* 0x00005f007c007a0c */ /* 0x000fe40004761270 */
[----:B-1----:R-:W-:Y:S01]  /*8ea0*/  LEA R84, P6, R91, R2, 0x2 ;  /* 0x000000025b547211 */ /* 0x002fe200078c10ff */
[----:B------:R1:W-:Y:S01]  /*8eb0*/  @P1 STG.E [R88.64], R33 ;  /* 0x0000002158001986 */ /* 0x0003e2000c10190e */
[----:B------:R-:W-:Y:S02]  /*8ec0*/  ISETP.LT.AND P2, PT, R123, c[0x0][0x17c], !P0 ;  /* 0x00005f007b007a0c */ /* 0x000fe40004741270 */
[----:B------:R-:W-:Y:S01]  /*8ed0*/  LEA.HI.X.SX32 R85, R91, R0, 0x2, P6 ;  /* 0x000000005b557211 */ /* 0x000fe200030f16ff */
[----:B------:R-:W-:Y:S01]  /*8ee0*/  IMAD R91, R36, 0x2, R81 ;  /* 0x00000002245b7824 */ /* 0x000fe200078e0251 */
[----:B--2---:R-:W-:-:S02]  /*8ef0*/  LEA R86, P6, R81, R2, 0x2 ;  /* 0x0000000251567211 */ /* 0x004fc400078c10ff */
[----:B------:R-:W-:Y:S01]  /*8f00*/  ISETP.LT.AND P1, PT, R122, c[0x0][0x17c], !P0 ;  /* 0x00005f007a007a0c */ /* 0x000fe20004721270 */
[C---:B---3--:R-:W-:Y:S01]  /*8f10*/  IMAD R5, R36.reuse, 0x2, R91 ;  /* 0x0000000224057824 */ /* 0x048fe200078e025b */
[----:B------:R-:W-:Y:S01]  /*8f20*/  LEA.HI.X.SX32 R87, R81, R0, 0x2, P6 ;  /* 0x0000000051577211 */ /* 0x000fe200030f16ff */
[----:B------:R2:W-:Y:S01]  /*8f30*/  @P5 STG.E [R84.64], R29 ;  /* 0x0000001d54005986 */ /* 0x0005e2000c10190e */
[----:B------:R-:W-:Y:S01]  /*8f40*/  LEA R82, P6, R91, R2, 0x2 ;  /* 0x000000025b527211 */ /* 0x000fe200078c10ff */
[----:B------:R-:W-:Y:S01]  /*8f50*/  IMAD R81, R36, 0x2, R5 ;  /* 0x0000000224517824 */ /* 0x000fe200078e0205 */
[----:B------:R-:W-:Y:S01]  /*8f60*/  ISETP.LT.AND P5, PT, R121, c[0x0][0x17c], !P0 ;  /* 0x00005f0079007a0c */ /* 0x000fe200047a1270 */
[----:B------:R3:W-:Y:S01]  /*8f70*/  @P4 STG.E [R86.64], R25 ;  /* 0x0000001956004986 */ /* 0x0007e2000c10190e */
[----:B------:R-:W-:Y:S02]  /*8f80*/  LEA.HI.X.SX32 R83, R91, R0, 0x2, P6 ;  /* 0x000000005b537211 */ /* 0x000fe400030f16ff */
[----:B------:R-:W-:-:S02]  /*8f90*/  LEA R32, P6, R5, R2, 0x2 ;  /* 0x0000000205207211 */ /* 0x000fc400078c10ff */
[----:B------:R-:W-:Y:S01]  /*8fa0*/  ISETP.LT.AND P4, PT, R120, c[0x0][0x17c], !P0 ;  /* 0x00005f0078007a0c */ /* 0x000fe20004781270 */
[----:B------:R-:W-:Y:S01]  /*8fb0*/  @P3 STG.E [R82.64], R21 ;  /* 0x0000001552003986 */ /* 0x000fe2000c10190e */
[----:B-1----:R-:W-:Y:S01]  /*8fc0*/  LEA.HI.X.SX32 R33, R5, R0, 0x2, P6 ;  /* 0x0000000005217211 */ /* 0x002fe200030f16ff */
[C---:B------:R-:W-:Y:S01]  /*8fd0*/  IMAD R5, R36.reuse, 0x2, R81 ;  /* 0x0000000224057824 */ /* 0x040fe200078e0251 */
[----:B------:R-:W-:Y:S02]  /*8fe0*/  LEA R28, P6, R81, R2, 0x2 ;  /* 0x00000002511c7211 */ /* 0x000fe400078c10ff */
[----:B------:R-:W-:Y:S01]  /*8ff0*/  ISETP.LT.AND P3, PT, R119, c[0x0][0x17c], !P0 ;  /* 0x00005f0077007a0c */ /* 0x000fe20004761270 */
[----:B------:R1:W-:Y:S01]  /*9000*/  @P2 STG.E [R32.64], R17 ;  /* 0x0000001120002986 */ /* 0x0003e2000c10190e */
[----:B--2---:R-:W-:Y:S01]  /*9010*/  LEA.HI.X.SX32 R29, R81, R0, 0x2, P6 ;  /* 0x00000000511d7211 */ /* 0x004fe200030f16ff */
[----:B------:R-:W-:Y:S01]  /*9020*/  IMAD R81, R36, 0x2, R5 ;  /* 0x0000000224517824 */ /* 0x000fe200078e0205 */
[----:B------:R-:W-:-:S02]  /*9030*/  LEA R24, P6, R5, R2, 0x2 ;  /* 0x0000000205187211 */ /* 0x000fc400078c10ff */
[----:B------:R-:W-:Y:S01]  /*9040*/  ISETP.LT.AND P2, PT, R118, c[0x0][0x17c], !P0 ;  /* 0x00005f0076007a0c */ /* 0x000fe20004741270 */
[----:B------:R2:W-:Y:S01]  /*9050*/  @P1 STG.E [R28.64], R13 ;  /* 0x0000000d1c001986 */ /* 0x0005e2000c10190e */
[----:B---3--:R-:W-:Y:S01]  /*9060*/  LEA.HI.X.SX32 R25, R5, R0, 0x2, P6 ;  /* 0x0000000005197211 */ /* 0x008fe200030f16ff */
[C---:B------:R-:W-:Y:S01]  /*9070*/  IMAD R5, R36.reuse, 0x2, R81 ;  /* 0x0000000224057824 */ /* 0x040fe200078e0251 */
[----:B------:R-:W-:Y:S02]  /*9080*/  LEA R20, P6, R81, R2, 0x2 ;  /* 0x0000000251147211 */ /* 0x000fe400078c10ff */
[----:B------:R-:W-:Y:S01]  /*9090*/  ISETP.LT.AND P1, PT, R117, c[0x0][0x17c], !P0 ;  /* 0x00005f0075007a0c */ /* 0x000fe20004721270 */
[----:B-1----:R-:W-:Y:S01]  /*90a0*/  IMAD R33, R36, 0x2, R5 ;  /* 0x0000000224217824 */ /* 0x002fe200078e0205 */
[----:B------:R-:W-:Y:S01]  /*90b0*/  LEA.HI.X.SX32 R21, R81, R0, 0x2, P6 ;  /* 0x0000000051157211 */ /* 0x000fe200030f16ff */
[----:B------:R1:W-:Y:S01]  /*90c0*/  @P5 STG.E [R24.64], R9 ;  /* 0x0000000918005986 */ /* 0x0003e2000c10190e */
[----:B------:R-:W-:-:S02]  /*90d0*/  LEA R16, P6, R5, R2, 0x2 ;  /* 0x0000000205107211 */ /* 0x000fc400078c10ff */
[----:B------:R-:W-:Y:S01]  /*90e0*/  ISETP.LT.AND P5, PT, R116, c[0x0][0x17c], !P0 ;  /* 0x00005f0074007a0c */ /* 0x000fe200047a1270 */
[----:B------:R3:W-:Y:S01]  /*90f0*/  @P4 STG.E [R20.64], R37 ;  /* 0x0000002514004986 */ /* 0x0007e2000c10190e */
[----:B------:R-:W-:Y:S01]  /*9100*/  LEA.HI.X.SX32 R17, R5, R0, 0x2, P6 ;  /* 0x0000000005117211 */ /* 0x000fe200030f16ff */
[C---:B------:R-:W-:Y:S01]  /*9110*/  IMAD R5, R36.reuse, 0x2, R33 ;  /* 0x0000000224057824 */ /* 0x040fe200078e0221 */
[----:B------:R-:W-:Y:S02]  /*9120*/  LEA R12, P6, R33, R2, 0x2 ;  /* 0x00000002210c7211 */ /* 0x000fe400078c10ff */
[----:B------:R-:W-:Y:S01]  /*9130*/  ISETP.LT.AND P4, PT, R115, c[0x0][0x17c], !P0 ;  /* 0x00005f0073007a0c */ /* 0x000fe20004781270 */
[----:B------:R4:W-:Y:S01]  /*9140*/  @P3 STG.E [R16.64], R49 ;  /* 0x0000003110003986 */ /* 0x0009e2000c10190e */
[----:B--2---:R-:W-:Y:S01]  /*9150*/  LEA.HI.X.SX32 R13, R33, R0, 0x2, P6 ;  /* 0x00000000210d7211 */ /* 0x004fe200030f16ff */
[----:B-1----:R-:W-:Y:S01]  /*9160*/  IMAD R25, R36, 0x2, R5 ;  /* 0x0000000224197824 */ /* 0x002fe200078e0205 */
[----:B------:R-:W-:-:S02]  /*9170*/  LEA R8, P6, R5, R2, 0x2 ;  /* 0x0000000205087211 */ /* 0x000fc400078c10ff */
[----:B------:R-:W-:Y:S01]  /*9180*/  ISETP.LT.AND P3, PT, R114, c[0x0][0x17c], !P0 ;  /* 0x00005f0072007a0c */ /* 0x000fe20004761270 */
[----:B------:R1:W-:Y:S01]  /*9190*/  @P2 STG.E [R12.64], R45 ;  /* 0x0000002d0c002986 */ /* 0x0003e2000c10190e */
[----:B------:R-:W-:Y:S01]  /*91a0*/  LEA.HI.X.SX32 R9, R5, R0, 0x2, P6 ;  /* 0x0000000005097211 */ /* 0x000fe200030f16ff */
[C---:B------:R-:W-:Y:S01]  /*91b0*/  IMAD R5, R36.reuse, 0x2, R25 ;  /* 0x0000000224057824 */ /* 0x040fe200078e0219 */
[----:B---3--:R-:W-:Y:S02]  /*91c0*/  LEA R20, P6, R25, R2, 0x2 ;  /* 0x0000000219147211 */ /* 0x008fe400078c10ff */
[----:B------:R-:W-:Y:S01]  /*91d0*/  ISETP.LT.AND P2, PT, R113, c[0x0][0x17c], !P0 ;  /* 0x00005f0071007a0c */ /* 0x000fe20004741270 */
[----:B------:R2:W-:Y:S01]  /*91e0*/  @P1 STG.E [R8.64], R41 ;  /* 0x0000002908001986 */ /* 0x0005e2000c10190e */
[----:B------:R-:W-:Y:S01]  /*91f0*/  LEA.HI.X.SX32 R21, R25, R0, 0x2, P6 ;  /* 0x0000000019157211 */ /* 0x000fe200030f16ff */
[----:B------:R-:W-:Y:S01]  /*9200*/  IMAD R25, R36, 0x2, R5 ;  /* 0x0000000224197824 */ /* 0x000fe200078e0205 */
[----:B----4-:R-:W-:-:S02]  /*9210*/  LEA R16, P6, R5, R2, 0x2 ;  /* 0x0000000205107211 */ /* 0x010fc400078c10ff */
[----:B------:R-:W-:Y:S01]  /*9220*/  ISETP.LT.AND P1, PT, R112, c[0x0][0x17c], !P0 ;  /* 0x00005f0070007a0c */ /* 0x000fe20004721270 */
[----:B------:R3:W-:Y:S01]  /*9230*/  @P5 STG.E [R20.64], R53 ;  /* 0x0000003514005986 */ /* 0x0007e2000c10190e */
[----:B------:R-:W-:Y:S01]  /*9240*/  LEA.HI.X.SX32 R17, R5, R0, 0x2, P6 ;  /* 0x0000000005117211 */ /* 0x000fe200030f16ff */
[C---:B------:R-:W-:Y:S01]  /*9250*/  IMAD R5, R36.reuse, 0x2, R25 ;  /* 0x0000000224057824 */ /* 0x040fe200078e0219 */
[----:B-1----:R-:W-:Y:S02]  /*9260*/  LEA R12, P6, R25, R2, 0x2 ;  /* 0x00000002190c7211 */ /* 0x002fe400078c10ff */
[----:B------:R-:W-:Y:S01]  /*9270*/  ISETP.LT.AND P5, PT, R111, c[0x0][0x17c], !P0 ;  /* 0x00005f006f007a0c */ /* 0x000fe200047a1270 */
[----:B------:R1:W-:Y:S01]  /*9280*/  @P4 STG.E [R16.64], R61 ;  /* 0x0000003d10004986 */ /* 0x0003e2000c10190e */
[----:B------:R-:W-:Y:S01]  /*9290*/  LEA.HI.X.SX32 R13, R25, R0, 0x2, P6 ;  /* 0x00000000190d7211 */ /* 0x000fe200030f16ff */
[----:B------:R-:W-:Y:S01]  /*92a0*/  IMAD R25, R36, 0x2, R5 ;  /* 0x0000000224197824 */ /* 0x000fe200078e0205 */
[----:B--2---:R-:W-:-:S02]  /*92b0*/  LEA R8, P6, R5, R2, 0x2 ;  /* 0x0000000205087211 */ /* 0x004fc400078c10ff */
        /* <DEDUP_REMOVED lines=9> */
[----:B-1----:R-:W-:-:S02]  /*9350*/  LEA R16, P6, R5, R2, 0x2 ;  /* 0x0000000205107211 */ /* 0x002fc400078c10ff */
[----:B------:R-:W-:Y:S01]  /*9360*/  ISETP.LT.AND P2, PT, R108, c[0x0][0x17c], !P0 ;  /* 0x00005f006c007a0c */ /* 0x000fe20004741270 */
[----:B------:R1:W-:Y:S01]  /*9370*/  @P1 STG.E [R20.64], R6 ;  /* 0x0000000614001986 */ /* 0x0003e2000c10190e */
[----:B------:R-:W-:Y:S01]  /*9380*/  LEA.HI.X.SX32 R17, R5, R0, 0x2, P6 ;  /* 0x0000000005117211 */ /* 0x000fe200030f16ff */
[C---:B------:R-:W-:Y:S01]  /*9390*/  IMAD R5, R36.reuse, 0x2, R25 ;  /* 0x0000000224057824 */ /* 0x040fe200078e0219 */
[----:B--2---:R-:W-:Y:S02]  /*93a0*/  LEA R12, P6, R25, R2, 0x2 ;  /* 0x00000002190c7211 */ /* 0x004fe400078c10ff */
[----:B------:R-:W-:Y:S01]  /*93b0*/  ISETP.LT.AND P1, PT, R107, c[0x0][0x17c], !P0 ;  /* 0x00005f006b007a0c */ /* 0x000fe20004721270 */
[----:B------:R2:W-:Y:S01]  /*93c0*/  @P5 STG.E [R16.64], R34 ;  /* 0x0000002210005986 */ /* 0x0005e2000c10190e */
[----:B------:R-:W-:Y:S01]  /*93d0*/  LEA.HI.X.SX32 R13, R25, R0, 0x2, P6 ;  /* 0x00000000190d7211 */ /* 0x000fe200030f16ff */
[----:B------:R-:W-:Y:S01]  /*93e0*/  IMAD R25, R36, 0x2, R5 ;  /* 0x0000000224197824 */ /* 0x000fe200078e0205 */
[----:B---3--:R-:W-:-:S02]  /*93f0*/  LEA R8, P6, R5, R2, 0x2 ;  /* 0x0000000205087211 */ /* 0x008fc400078c10ff */
        /* <DEDUP_REMOVED lines=43> */
[----:B------:R-:W-:Y:S01]  /*96b0*/  IMAD R5, R36, 0x2, R25 ;  /* 0x0000000224057824 */ /* 0x000fe200078e0219 */
[C---:B---3--:R-:W-:Y:S02]  /*96c0*/  LEA R20, P6, R25.reuse, R2, 0x2 ;  /* 0x0000000219147211 */ /* 0x048fe400078c10ff */
        /* <DEDUP_REMOVED lines=8> */
[----:B------:R-:W-:Y:S01]  /*9750*/  IMAD R5, R36, 0x2, R25 ;  /* 0x0000000224057824 */ /* 0x000fe200078e0219 */
[C---:B--2---:R-:W-:Y:S02]  /*9760*/  LEA R12, P6, R25.reuse, R2, 0x2 ;  /* 0x00000002190c7211 */ /* 0x044fe400078c10ff */
        /* <DEDUP_REMOVED lines=8> */
[----:B------:R-:W-:Y:S01]  /*97f0*/  IMAD R5, R36, 0x2, R25 ;  /* 0x0000000224057824 */ /* 0x000fe200078e0219 */
[C---:B-1----:R-:W-:Y:S02]  /*9800*/  LEA R20, P6, R25.reuse, R2, 0x2 ;  /* 0x0000000219147211 */ /* 0x042fe400078c10ff */
        /* <DEDUP_REMOVED lines=19> */
[C---:B------:R-:W-:Y:S02]  /*9940*/  LEA R6, P6, R25.reuse, R2, 0x2 ;  /* 0x0000000219067211 */ /* 0x040fe400078c10ff */
[----:B------:R-:W-:Y:S01]  /*9950*/  ISETP.LT.AND P3, PT, R72, c[0x0][0x17c], !P0 ;  /* 0x00005f0048007a0c */ /* 0x000fe20004761270 */
[----:B--2---:R-:W-:Y:S01]  /*9960*/  IMAD R21, R36, 0x2, R5 ;  /* 0x0000000224157824 */ /* 0x004fe200078e0205 */
[----:B------:R-:W-:Y:S01]  /*9970*/  LEA.HI.X.SX32 R7, R25, R0, 0x2, P6 ;  /* 0x0000000019077211 */ /* 0x000fe200030f16ff */
[----:B------:R2:W-:Y:S01]  /*9980*/  @P2 STG.E [R8.64], R27 ;  /* 0x0000001b08002986 */ /* 0x0005e2000c10190e */
        /* <DEDUP_REMOVED lines=17> */
[----:B-1----:R-:W-:Y:S01]  /*9aa0*/  IMAD R19, R36, 0x2, R5 ;  /* 0x0000000224137824 */ /* 0x002fe200078e0205 */
[----:B------:R-:W-:Y:S01]  /*9ab0*/  LEA.HI.X.SX32 R7, R21, R0, 0x2, P6 ;  /* 0x0000000015077211 */ /* 0x000fe200030f16ff */
[----:B------:R1:W-:Y:S01]  /*9ac0*/  @P3 STG.E [R8.64], R11 ;  /* 0x0000000b08003986 */ /* 0x0003e2000c10190e */
[----:B------:R-:W-:-:S02]  /*9ad0*/  LEA R16, P6, R5, R2, 0x2 ;  /* 0x0000000205107211 */ /* 0x000fc400078c10ff */
[----:B------:R-:W-:Y:S01]  /*9ae0*/  ISETP.LT.AND P3, PT, R3, c[0x0][0x17c], !P0 ;  /* 0x00005f0003007a0c */ /* 0x000fe20004761270 */
[----:B------:R-:W-:Y:S01]  /*9af0*/  IMAD R3, R36, 0x2, R19 ;  /* 0x0000000224037824 */ /* 0x000fe200078e0213 */
[----:B------:R-:W-:Y:S01]  /*9b00*/  LEA.HI.X.SX32 R17, R5, R0, 0x2, P6 ;  /* 0x0000000005117211 */ /* 0x000fe200030f16ff */
[----:B------:R3:W-:Y:S01]  /*9b10*/  @P2 STG.E [R6.64], R39 ;  /* 0x0000002706002986 */ /* 0x0007e2000c10190e */
[----:B------:R-:W-:Y:S01]  /*9b20*/  ISETP.LT.AND P2, PT, R4, c[0x0][0x17c], !P0 ;  /* 0x00005f0004007a0c */ /* 0x000fe20004741270 */
[C---:B--2---:R-:W-:Y:S01]  /*9b30*/  IMAD R13, R36.reuse, 0x2, R3 ;  /* 0x00000002240d7824 */ /* 0x044fe200078e0203 */
[-C--:B------:R-:W-:Y:S01]  /*9b40*/  LEA R4, P6, R19, R2.reuse, 0x2 ;  /* 0x0000000213047211 */ /* 0x080fe200078c10ff */
[----:B------:R2:W-:Y:S02]  /*9b50*/  @P1 STG.E [R16.64], R51 ;  /* 0x0000003310001986 */ /* 0x0005e4000c10190e */
[----:B------:R-:W-:Y:S01]  /*9b60*/  IMAD R15, R36, 0x2, R13 ;  /* 0x00000002240f7824 */ /* 0x000fe200078e020d */
[----:B-1----:R-:W-:-:S02]  /*9b70*/  LEA R8, P1, R3, R2, 0x2 ;  /* 0x0000000203087211 */ /* 0x002fc400078210ff */
[-C--:B------:R-:W-:Y:S01]  /*9b80*/  LEA.HI.X.SX32 R5, R19, R0.reuse, 0x2, P6 ;  /* 0x0000000013057211 */ /* 0x080fe200030f16ff */
[C---:B------:R-:W-:Y:S01]  /*9b90*/  IMAD R19, R36.reuse, 0x2, R15 ;  /* 0x0000000224137824 */ /* 0x040fe200078e020f */
[----:B------:R-:W-:Y:S02]  /*9ba0*/  LEA.HI.X.SX32 R9, R3, R0, 0x2, P1 ;  /* 0x0000000003097211 */ /* 0x000fe400008f16ff */
[-C--:B---3--:R-:W-:Y:S01]  /*9bb0*/  LEA R6, P1, R15, R2.reuse, 0x2 ;  /* 0x000000020f067211 */ /* 0x088fe200078210ff */
[----:B------:R-:W-:Y:S01]  /*9bc0*/  IMAD R3, R36, 0x2, R19 ;  /* 0x0000000224037824 */ /* 0x000fe200078e0213 */
[----:B------:R-:W-:Y:S01]  /*9bd0*/  LEA R10, P6, R13, R2, 0x2 ;  /* 0x000000020d0a7211 */ /* 0x000fe200078c10ff */
[----:B------:R2:W-:Y:S01]  /*9be0*/  @P5 STG.E [R4.64], R47 ;  /* 0x0000002f04005986 */ /* 0x0005e2000c10190e */
[----:B------:R-:W-:Y:S02]  /*9bf0*/  LEA.HI.X.SX32 R7, R15, R0, 0x2, P1 ;  /* 0x000000000f077211 */ /* 0x000fe400008f16ff */
[----:B------:R-:W-:Y:S01]  /*9c00*/  ISETP.LT.AND P1, PT, R92, c[0x0][0x17c], !P0 ;  /* 0x00005f005c007a0c */ /* 0x000fe20004721270 */
[----:B------:R2:W-:Y:S01]  /*9c10*/  @P4 STG.E [R8.64], R43 ;  /* 0x0000002b08004986 */ /* 0x0005e2000c10190e */
[----:B------:R-:W-:-:S02]  /*9c20*/  ISETP.LT.AND P0, PT, R201, c[0x0][0x17c], !P0 ;  /* 0x00005f00c9007a0c */ /* 0x000fc40004701270 */
[----:B------:R-:W-:Y:S02]  /*9c30*/  LEA.HI.X.SX32 R11, R13, R0, 0x2, P6 ;  /* 0x000000000d0b7211 */ /* 0x000fe400030f16ff */
[----:B------:R-:W-:-:S03]  /*9c40*/  LEA R12, P6, R19, R2, 0x2 ;  /* 0x00000002130c7211 */ /* 0x000fc600078c10ff */
[----:B------:R2:W-:Y:S01]  /*9c50*/  @P3 STG.E [R10.64], R55 ;  /* 0x000000370a003986 */ /* 0x0005e2000c10190e */
[----:B------:R-:W-:Y:S02]  /*9c60*/  LEA.HI.X.SX32 R13, R19, R0, 0x2, P6 ;  /* 0x00000000130d7211 */ /* 0x000fe400030f16ff */
[C---:B------:R-:W-:Y:S01]  /*9c70*/  LEA R2, P6, R3.reuse, R2, 0x2 ;  /* 0x0000000203027211 */ /* 0x040fe200078c10ff */
[----:B------:R2:W-:Y:S03]  /*9c80*/  @P2 STG.E [R6.64], R63 ;  /* 0x0000003f06002986 */ /* 0x0005e6000c10190e */
[----:B------:R-:W-:Y:S01]  /*9c90*/  LEA.HI.X.SX32 R3, R3, R0, 0x2, P6 ;  /* 0x0000000003037211 */ /* 0x000fe200030f16ff */
[----:B------:R2:W-:Y:S01]  /*9ca0*/  @P1 STG.E [R12.64], R59 ;  /* 0x0000003b0c001986 */ /* 0x0005e2000c10190e */
[----:B------:R-:W-:Y:S07]  /*9cb0*/  @!P0 EXIT ;  /* 0x000000000000894d */ /* 0x000fee0003800000 */
[----:B------:R-:W-:Y:S01]  /*9cc0*/  STG.E [R2.64], R67 ;  /* 0x0000004302007986 */ /* 0x000fe2000c10190e */
[----:B------:R-:W-:Y:S05]  /*9cd0*/  EXIT ;  /* 0x000000000000794d */ /* 0x000fea0003800000 */
.L_x_2:
[----:B------:R-:W-:-:S00]  /*9ce0*/  BRA `(.L_x_2) ;  /* 0xfffffff000007947 */ /* 0x000fc0000383ffff */
[----:B------:R-:W-:-:S00]  /*9cf0*/  NOP ;  /* 0x0000000000007918 */ /* 0x000fc00000000000 */
        /* <DEDUP_REMOVED lines=8> */
.L_x_3:


//--------------------- .nv.shared.matmul_kernel  --------------------------
	.section	.nv.shared.matmul_kernel,"aw",@nobits
	.sectionflags	@""
	.align	16
